	.target	sm_100a

	.elftype	@"ET_EXEC"


//--------------------- .note.nv.tkinfo           --------------------------
	.section	.note.nv.tkinfo,"",@"SHT_NOTE"
	.sectionflags	@"SHF_NOTE_NV_TKINFO"
	.tkinfo
        /*0018*/ 	.word	0x00000002
        /*0030*/ 	.string	""
        /*0030*/ 	.string	"ptxas"
        /*0030*/ 	.string	"Cuda compilation tools, release 13.0, V13.0.88"
        /*0030*/ 	.string	"Build cuda_13.0.r13.0/compiler.36424714_0"
        /*0030*/ 	.string	"-arch sm_100a -m 64 "



//--------------------- .note.nv.cuinfo           --------------------------
	.section	.note.nv.cuinfo,"",@"SHT_NOTE"
	.sectionflags	@"SHF_NOTE_NV_CUINFO"
        /*0018*/ 	.short	0x0002
        /*001a*/ 	.short	0x0064
        /*001c*/ 	.short	0x0082
	.zero		2


//--------------------- .nv.info                  --------------------------
	.section	.nv.info,"",@"SHT_CUDA_INFO"
	.align	4


	//----- nvinfo : EIATTR_REGCOUNT
	.align		4
        /*0000*/ 	.byte	0x04, 0x2f
        /*0002*/ 	.short	(.L_20 - .L_19)
	.align		4
.L_19:
        /*0004*/ 	.word	index@(_ZN7cutlass13device_kernelINS_4gemm6kernel13GemmUniversalIN4cute5tupleIJiiiiEEENS1_10collective13CollectiveMmaINS1_35MainloopSm100TmaUmmaWarpSpecializedILi2ELi2ELi2ENS5_IJNS4_1CILi1EEESB_SB_EEEEENS5_IJNSA_ILi128EEENSA_ILi256EEENSA_ILi64EEEEEENS_12float_e5m2_tENS5_IJlSB_lEEESI_SJ_NS4_8TiledMMAINS4_8MMA_AtomIJNS4_10MMA_TraitsINS4_19SM100_MMA_F8F6F4_SSEJSI_SI_fSE_SF_NS4_17integral_constantINS4_4UMMA5MajorELSQ_0EEESR_NSO_INSP_7ScaleInELSS_0EEEST_EEEEEENS4_6LayoutISC_NS5_IJNSA_ILi0EEESX_SX_EEEEENS5_IJNS4_10UnderscoreES10_S10_EEEEENS4_13SM90_TMA_LOADENS4_14ComposedLayoutINS4_7SwizzleILi2ELi4ELi3EEENS4_18smem_ptr_flag_bitsILi8EEENSW_INS5_IJNSA_ILi8EEESG_EEENS5_IJSG_SB_EEEEEEEvNS4_8identityES13_S1D_vS1E_EENS_8epilogue10collective18CollectiveEpilogueINS1G_23Sm100TmaWarpSpecializedILi4ELi2ELi64ELb0ELb0EEEJSH_NS5_IJNSW_ISE_SB_EENSW_ISG_SB_EEEEESI_SJ_SI_SJ_NS1G_6fusion15FusionCallbacksIS1K_NS1O_17LinearCombinationISI_fSI_fLNS_15FloatRoundStyleE2EEESH_S1N_JEEENS4_5SM1004TMEM4LOAD26SM100_TMEM_LOAD_32dp32b64xES13_S1D_NS4_39AutoVectorizingCopyWithAssumedAlignmentILi128EEENS4_14SM90_TMA_STOREES1D_S1Z_S1Z_EEEvvEEEEvNT_6ParamsE)
        /*0008*/ 	.word	0x000000e0


	//----- nvinfo : EIATTR_FRAME_SIZE
	.align		4
.L_20:
        /*000c*/ 	.byte	0x04, 0x11
        /*000e*/ 	.short	(.L_22 - .L_21)
	.align		4
.L_21:
        /*0010*/ 	.word	index@($__internal_2_$__cuda_sm10x_tcgen05_guardrail_trap_unallocated_columns_being_dealloced)
        /*0014*/ 	.word	0x00000000


	//----- nvinfo : EIATTR_FRAME_SIZE
	.align		4
.L_22:
        /*0018*/ 	.byte	0x04, 0x11
        /*001a*/ 	.short	(.L_24 - .L_23)
	.align		4
.L_23:
        /*001c*/ 	.word	index@($__internal_1_$__cuda_sm10x_tcgen05_guardrail_trap_phase_invalid_during_alloc)
        /*0020*/ 	.word	0x00000000


	//----- nvinfo : EIATTR_FRAME_SIZE
	.align		4
.L_24:
        /*0024*/ 	.byte	0x04, 0x11
        /*0026*/ 	.short	(.L_26 - .L_25)
	.align		4
.L_25:
        /*0028*/ 	.word	index@($__internal_0_$__cuda_sm10x_tcgen05_guardrail_trap_col_being_dealloced_not_returned_by_alloc)
        /*002c*/ 	.word	0x00000000


	//----- nvinfo : EIATTR_FRAME_SIZE
	.align		4
.L_26:
        /*0030*/ 	.byte	0x04, 0x11
        /*0032*/ 	.short	(.L_28 - .L_27)
	.align		4
.L_27:
        /*0034*/ 	.word	index@(_ZN7cutlass13device_kernelINS_4gemm6kernel13GemmUniversalIN4cute5tupleIJiiiiEEENS1_10collective13CollectiveMmaINS1_35MainloopSm100TmaUmmaWarpSpecializedILi2ELi2ELi2ENS5_IJNS4_1CILi1EEESB_SB_EEEEENS5_IJNSA_ILi128EEENSA_ILi256EEENSA_ILi64EEEEEENS_12float_e5m2_tENS5_IJlSB_lEEESI_SJ_NS4_8TiledMMAINS4_8MMA_AtomIJNS4_10MMA_TraitsINS4_19SM100_MMA_F8F6F4_SSEJSI_SI_fSE_SF_NS4_17integral_constantINS4_4UMMA5MajorELSQ_0EEESR_NSO_INSP_7ScaleInELSS_0EEEST_EEEEEENS4_6LayoutISC_NS5_IJNSA_ILi0EEESX_SX_EEEEENS5_IJNS4_10UnderscoreES10_S10_EEEEENS4_13SM90_TMA_LOADENS4_14ComposedLayoutINS4_7SwizzleILi2ELi4ELi3EEENS4_18smem_ptr_flag_bitsILi8EEENSW_INS5_IJNSA_ILi8EEESG_EEENS5_IJSG_SB_EEEEEEEvNS4_8identityES13_S1D_vS1E_EENS_8epilogue10collective18CollectiveEpilogueINS1G_23Sm100TmaWarpSpecializedILi4ELi2ELi64ELb0ELb0EEEJSH_NS5_IJNSW_ISE_SB_EENSW_ISG_SB_EEEEESI_SJ_SI_SJ_NS1G_6fusion15FusionCallbacksIS1K_NS1O_17LinearCombinationISI_fSI_fLNS_15FloatRoundStyleE2EEESH_S1N_JEEENS4_5SM1004TMEM4LOAD26SM100_TMEM_LOAD_32dp32b64xES13_S1D_NS4_39AutoVectorizingCopyWithAssumedAlignmentILi128EEENS4_14SM90_TMA_STOREES1D_S1Z_S1Z_EEEvvEEEEvNT_6ParamsE)
        /*0038*/ 	.word	0x00000000


	//----- nvinfo : EIATTR_MIN_STACK_SIZE
	.align		4
.L_28:
        /*003c*/ 	.byte	0x04, 0x12
        /*003e*/ 	.short	(.L_30 - .L_29)
	.align		4
.L_29:
        /*0040*/ 	.word	index@(_ZN7cutlass13device_kernelINS_4gemm6kernel13GemmUniversalIN4cute5tupleIJiiiiEEENS1_10collective13CollectiveMmaINS1_35MainloopSm100TmaUmmaWarpSpecializedILi2ELi2ELi2ENS5_IJNS4_1CILi1EEESB_SB_EEEEENS5_IJNSA_ILi128EEENSA_ILi256EEENSA_ILi64EEEEEENS_12float_e5m2_tENS5_IJlSB_lEEESI_SJ_NS4_8TiledMMAINS4_8MMA_AtomIJNS4_10MMA_TraitsINS4_19SM100_MMA_F8F6F4_SSEJSI_SI_fSE_SF_NS4_17integral_constantINS4_4UMMA5MajorELSQ_0EEESR_NSO_INSP_7ScaleInELSS_0EEEST_EEEEEENS4_6LayoutISC_NS5_IJNSA_ILi0EEESX_SX_EEEEENS5_IJNS4_10UnderscoreES10_S10_EEEEENS4_13SM90_TMA_LOADENS4_14ComposedLayoutINS4_7SwizzleILi2ELi4ELi3EEENS4_18smem_ptr_flag_bitsILi8EEENSW_INS5_IJNSA_ILi8EEESG_EEENS5_IJSG_SB_EEEEEEEvNS4_8identityES13_S1D_vS1E_EENS_8epilogue10collective18CollectiveEpilogueINS1G_23Sm100TmaWarpSpecializedILi4ELi2ELi64ELb0ELb0EEEJSH_NS5_IJNSW_ISE_SB_EENSW_ISG_SB_EEEEESI_SJ_SI_SJ_NS1G_6fusion15FusionCallbacksIS1K_NS1O_17LinearCombinationISI_fSI_fLNS_15FloatRoundStyleE2EEESH_S1N_JEEENS4_5SM1004TMEM4LOAD26SM100_TMEM_LOAD_32dp32b64xES13_S1D_NS4_39AutoVectorizingCopyWithAssumedAlignmentILi128EEENS4_14SM90_TMA_STOREES1D_S1Z_S1Z_EEEvvEEEEvNT_6ParamsE)
        /*0044*/ 	.word	0x00000000
.L_30:


//--------------------- .nv.compat                --------------------------
	.section	.nv.compat,"",@"SHT_CUDA_COMPAT_INFO"
	.align	4
        /*0000*/ 	.byte	0x02, 0x09, 0x01, 0x00, 0x02, 0x02, 0x02, 0x00, 0x02, 0x05, 0x05, 0x00, 0x03, 0x07, 0x01, 0x01
        /*0010*/ 	.byte	0x02, 0x03, 0x01, 0x00, 0x02, 0x06, 0x01, 0x00, 0x04, 0x0b, 0x08, 0x00, 0x09, 0x00, 0x00, 0x00
        /*0020*/ 	.byte	0x00, 0x00, 0x00, 0x00


//--------------------- .nv.info._ZN7cutlass13device_kernelINS_4gemm6kernel13GemmUniversalIN4cute5tupleIJiiiiEEENS1_10collective13CollectiveMmaINS1_35MainloopSm100TmaUmmaWarpSpecializedILi2ELi2ELi2ENS5_IJNS4_1CILi1EEESB_SB_EEEEENS5_IJNSA_ILi128EEENSA_ILi256EEENSA_ILi64EEEEEENS_12float_e5m2_tENS5_IJlSB_lEEESI_SJ_NS4_8TiledMMAINS4_8MMA_AtomIJNS4_10MMA_TraitsINS4_19SM100_MMA_F8F6F4_SSEJSI_SI_fSE_SF_NS4_17integral_constantINS4_4UMMA5MajorELSQ_0EEESR_NSO_INSP_7ScaleInELSS_0EEEST_EEEEEENS4_6LayoutISC_NS5_IJNSA_ILi0EEESX_SX_EEEEENS5_IJNS4_10UnderscoreES10_S10_EEEEENS4_13SM90_TMA_LOADENS4_14ComposedLayoutINS4_7SwizzleILi2ELi4ELi3EEENS4_18smem_ptr_flag_bitsILi8EEENSW_INS5_IJNSA_ILi8EEESG_EEENS5_IJSG_SB_EEEEEEEvNS4_8identityES13_S1D_vS1E_EENS_8epilogue10collective18CollectiveEpilogueINS1G_23Sm100TmaWarpSpecializedILi4ELi2ELi64ELb0ELb0EEEJSH_NS5_IJNSW_ISE_SB_EENSW_ISG_SB_EEEEESI_SJ_SI_SJ_NS1G_6fusion15FusionCallbacksIS1K_NS1O_17LinearCombinationISI_fSI_fLNS_15FloatRoundStyleE2EEESH_S1N_JEEENS4_5SM1004TMEM4LOAD26SM100_TMEM_LOAD_32dp32b64xES13_S1D_NS4_39AutoVectorizingCopyWithAssumedAlignmentILi128EEENS4_14SM90_TMA_STOREES1D_S1Z_S1Z_EEEvvEEEEvNT_6ParamsE --------------------------
	.section	.nv.info._ZN7cutlass13device_kernelINS_4gemm6kernel13GemmUniversalIN4cute5tupleIJiiiiEEENS1_10collective13CollectiveMmaINS1_35MainloopSm100TmaUmmaWarpSpecializedILi2ELi2ELi2ENS5_IJNS4_1CILi1EEESB_SB_EEEEENS5_IJNSA_ILi128EEENSA_ILi256EEENSA_ILi64EEEEEENS_12float_e5m2_tENS5_IJlSB_lEEESI_SJ_NS4_8TiledMMAINS4_8MMA_AtomIJNS4_10MMA_TraitsINS4_19SM100_MMA_F8F6F4_SSEJSI_SI_fSE_SF_NS4_17integral_constantINS4_4UMMA5MajorELSQ_0EEESR_NSO_INSP_7ScaleInELSS_0EEEST_EEEEEENS4_6LayoutISC_NS5_IJNSA_ILi0EEESX_SX_EEEEENS5_IJNS4_10UnderscoreES10_S10_EEEEENS4_13SM90_TMA_LOADENS4_14ComposedLayoutINS4_7SwizzleILi2ELi4ELi3EEENS4_18smem_ptr_flag_bitsILi8EEENSW_INS5_IJNSA_ILi8EEESG_EEENS5_IJSG_SB_EEEEEEEvNS4_8identityES13_S1D_vS1E_EENS_8epilogue10collective18CollectiveEpilogueINS1G_23Sm100TmaWarpSpecializedILi4ELi2ELi64ELb0ELb0EEEJSH_NS5_IJNSW_ISE_SB_EENSW_ISG_SB_EEEEESI_SJ_SI_SJ_NS1G_6fusion15FusionCallbacksIS1K_NS1O_17LinearCombinationISI_fSI_fLNS_15FloatRoundStyleE2EEESH_S1N_JEEENS4_5SM1004TMEM4LOAD26SM100_TMEM_LOAD_32dp32b64xES13_S1D_NS4_39AutoVectorizingCopyWithAssumedAlignmentILi128EEENS4_14SM90_TMA_STOREES1D_S1Z_S1Z_EEEvvEEEEvNT_6ParamsE,"",@"SHT_CUDA_INFO"
	.sectionflags	@""
	.align	4


	//----- nvinfo : EIATTR_CUDA_API_VERSION
	.align		4
        /*0000*/ 	.byte	0x04, 0x37
        /*0002*/ 	.short	(.L_32 - .L_31)
.L_31:
        /*0004*/ 	.word	0x00000082


	//----- nvinfo : EIATTR_KPARAM_INFO
	.align		4
.L_32:
        /*0008*/ 	.byte	0x04, 0x17
        /*000a*/ 	.short	(.L_34 - .L_33)
.L_33:
        /*000c*/ 	.word	0x00000000
        /*0010*/ 	.short	0x0000
        /*0012*/ 	.short	0x0000
        /*0014*/ 	.byte	0x00, 0xf0, 0x01, 0x20


	//----- nvinfo : EIATTR_AT_ENTRY_FRAGMENTS
	.align		4
.L_34:
        /*0018*/ 	.byte	0x04, 0x4f
        /*001a*/ 	.short	(.L_36 - .L_35)


	//   ....[0]....
.L_35:
        /*001c*/ 	.word	0x00000006


	//----- nvinfo : EIATTR_RESERVED_SMEM_USED
	.align		4
.L_36:
        /*0020*/ 	.byte	0x01, 0x41
	.zero		2


	//----- nvinfo : EIATTR_SPARSE_MMA_MASK
	.align		4
        /*0024*/ 	.byte	0x03, 0x50
        /*0026*/ 	.short	0x0000


	//----- nvinfo : EIATTR_TCGEN05_1CTA_USED
	.align		4
        /*0028*/ 	.byte	0x01, 0x51
	.zero		2


	//----- nvinfo : EIATTR_MAXREG_COUNT
	.align		4
        /*002c*/ 	.byte	0x03, 0x1b
        /*002e*/ 	.short	0x00ff


	//----- nvinfo : EIATTR_NUM_BARRIERS
	.align		4
        /*0030*/ 	.byte	0x02, 0x4c
        /*0032*/ 	.byte	0x07
	.zero		1


	//----- nvinfo : EIATTR_EXTERNS
	.align		4
        /*0034*/ 	.byte	0x04, 0x0f
        /*0036*/ 	.short	(.L_38 - .L_37)


	//   ....[0]....
	.align		4
.L_37:
        /*0038*/ 	.word	index@(__assertfail)


	//----- nvinfo : EIATTR_MERCURY_ISA_VERSION
	.align		4
.L_38:
        /*003c*/ 	.byte	0x03, 0x5f
        /*003e*/ 	.short	0x0101


	//----- nvinfo : EIATTR_INT_WARP_WIDE_INSTR_OFFSETS
	.align		4
        /*0040*/ 	.byte	0x04, 0x31
        /*0042*/ 	.short	(.L_40 - .L_39)


	//   ....[0]....
.L_39:
        /*0044*/ 	.word	0x00001d60


	//   ....[1]....
        /*0048*/ 	.word	0x00003490


	//   ....[2]....
        /*004c*/ 	.word	0x000034b0


	//   ....[3]....
        /*0050*/ 	.word	0x000034e0


	//   ....[4]....
        /*0054*/ 	.word	0x00003e20


	//   ....[5]....
        /*0058*/ 	.word	0x00003e90


	//   ....[6]....
        /*005c*/ 	.word	0x00003f70


	//   ....[7]....
        /*0060*/ 	.word	0x00003ff0


	//   ....[8]....
        /*0064*/ 	.word	0x00004100


	//   ....[9]....
        /*0068*/ 	.word	0x00004190


	//   ....[10]....
        /*006c*/ 	.word	0x00004370


	//   ....[11]....
        /*0070*/ 	.word	0x000044d0


	//----- nvinfo : EIATTR_COOP_GROUP_MASK_REGIDS
	.align		4
.L_40:
        /*0074*/ 	.byte	0x04, 0x29
        /*0076*/ 	.short	(.L_42 - .L_41)


	//   ....[0]....
.L_41:
        /*0078*/ 	.word	0xffffffff


	//   ....[1]....
        /*007c*/ 	.word	0xffffffff


	//   ....[2]....
        /*0080*/ 	.word	0xffffffff


	//   ....[3]....
        /*0084*/ 	.word	0xffffffff


	//   ....[4]....
        /*0088*/ 	.word	0xffffffff


	//   ....[5]....
        /*008c*/ 	.word	0xffffffff


	//   ....[6]....
        /*0090*/ 	.word	0xffffffff


	//   ....[7]....
        /*0094*/ 	.word	0xffffffff


	//   ....[8]....
        /*0098*/ 	.word	0xffffffff


	//   ....[9]....
        /*009c*/ 	.word	0xffffffff


	//   ....[10]....
        /*00a0*/ 	.word	0xffffffff


	//   ....[11]....
        /*00a4*/ 	.word	0xffffffff


	//   ....[12]....
        /*00a8*/ 	.word	0xffffffff


	//----- nvinfo : EIATTR_COOP_GROUP_INSTR_OFFSETS
	.align		4
.L_42:
        /*00ac*/ 	.byte	0x04, 0x28
        /*00ae*/ 	.short	(.L_44 - .L_43)


	//   ....[0]....
.L_43:
        /*00b0*/ 	.word	0x00000090


	//   ....[1]....
        /*00b4*/ 	.word	0x000004d0


	//   ....[2]....
        /*00b8*/ 	.word	0x00000600


	//   ....[3]....
        /*00bc*/ 	.word	0x000007a0


	//   ....[4]....
        /*00c0*/ 	.word	0x000008a0


	//   ....[5]....
        /*00c4*/ 	.word	0x00000a10


	//   ....[6]....
        /*00c8*/ 	.word	0x00000b70


	//   ....[7]....
        /*00cc*/ 	.word	0x00001c40


	//   ....[8]....
        /*00d0*/ 	.word	0x00002900


	//   ....[9]....
        /*00d4*/ 	.word	0x00002b10


	//   ....[10]....
        /*00d8*/ 	.word	0x00002b40


	//   ....[11]....
        /*00dc*/ 	.word	0x00003370


	//   ....[12]....
        /*00e0*/ 	.word	0x000035a0


	//----- nvinfo : EIATTR_VRC_CTA_INIT_COUNT
	.align		4
.L_44:
        /*00e4*/ 	.byte	0x02, 0x4a
        /*00e6*/ 	.byte	0x80
	.zero		1


	//----- nvinfo : EIATTR_SYSCALL_OFFSETS
	.align		4
        /*00e8*/ 	.byte	0x04, 0x46
        /*00ea*/ 	.short	(.L_46 - .L_45)


	//   ....[0]....
.L_45:
        /*00ec*/ 	.word	0x00004f40


	//   ....[1]....
        /*00f0*/ 	.word	0x00005080


	//   ....[2]....
        /*00f4*/ 	.word	0x000058e0


	//   ....[3]....
        /*00f8*/ 	.word	0x00006f00


	//   ....[4]....
        /*00fc*/ 	.word	0x000084b0


	//   ....[5]....
        /*0100*/ 	.word	0x00009a80


	//----- nvinfo : EIATTR_MBARRIER_INSTR_OFFSETS
	.align		4
.L_46:
        /*0104*/ 	.byte	0x04, 0x39
        /*0106*/ 	.short	(.L_48 - .L_47)


	//   ....[0]....
.L_47:
        /*0108*/ 	.word	0x000005b0
        /*010c*/ 	.word	0x000000ff
        /*0110*/ 	.word	0x00000000
        /*0114*/ 	.short	0x0100
        /*0116*/ 	.byte	0x05
	.zero		1


	//   ....[1]....
        /*0118*/ 	.word	0x000005c0
        /*011c*/ 	.word	0x000000ff
        /*0120*/ 	.word	0x00000010
        /*0124*/ 	.short	0x0100
        /*0126*/ 	.byte	0x05
	.zero		1


	//   ....[2]....
        /*0128*/ 	.word	0x000005d0
        /*012c*/ 	.word	0x000000ff
        /*0130*/ 	.word	0x00000008
        /*0134*/ 	.short	0x0100
        /*0136*/ 	.byte	0x05
	.zero		1


	//   ....[3]....
        /*0138*/ 	.word	0x000005e0
        /*013c*/ 	.word	0x000000ff
        /*0140*/ 	.word	0x00000018
        /*0144*/ 	.short	0x0100
        /*0146*/ 	.byte	0x05
	.zero		1


	//   ....[4]....
        /*0148*/ 	.word	0x00000710
        /*014c*/ 	.word	0x000000ff
        /*0150*/ 	.word	0x00000020
        /*0154*/ 	.short	0x0100
        /*0156*/ 	.byte	0x07
	.zero		1


	//   ....[5]....
        /*0158*/ 	.word	0x00000720
        /*015c*/ 	.word	0x000000ff
        /*0160*/ 	.word	0x00000040
        /*0164*/ 	.short	0x0100
        /*0166*/ 	.byte	0x07
	.zero		1


	//   ....[6]....
        /*0168*/ 	.word	0x00000730
        /*016c*/ 	.word	0x000000ff
        /*0170*/ 	.word	0x00000028
        /*0174*/ 	.short	0x0100
        /*0176*/ 	.byte	0x07
	.zero		1


	//   ....[7]....
        /*0178*/ 	.word	0x00000740
        /*017c*/ 	.word	0x000000ff
        /*0180*/ 	.word	0x00000048
        /*0184*/ 	.short	0x0100
        /*0186*/ 	.byte	0x07
	.zero		1


	//   ....[8]....
        /*0188*/ 	.word	0x00000750
        /*018c*/ 	.word	0x000000ff
        /*0190*/ 	.word	0x00000030
        /*0194*/ 	.short	0x0100
        /*0196*/ 	.byte	0x07
	.zero		1


	//   ....[9]....
        /*0198*/ 	.word	0x00000760
        /*019c*/ 	.word	0x000000ff
        /*01a0*/ 	.word	0x00000050
        /*01a4*/ 	.short	0x0100
        /*01a6*/ 	.byte	0x07
	.zero		1


	//   ....[10]....
        /*01a8*/ 	.word	0x00000770
        /*01ac*/ 	.word	0x000000ff
        /*01b0*/ 	.word	0x00000038
        /*01b4*/ 	.short	0x0100
        /*01b6*/ 	.byte	0x07
	.zero		1


	//   ....[11]....
        /*01b8*/ 	.word	0x00000780
        /*01bc*/ 	.word	0x000000ff
        /*01c0*/ 	.word	0x00000058
        /*01c4*/ 	.short	0x0100
        /*01c6*/ 	.byte	0x07
	.zero		1


	//   ....[12]....
        /*01c8*/ 	.word	0x00000870
        /*01cc*/ 	.word	0x000000ff
        /*01d0*/ 	.word	0x00000060
        /*01d4*/ 	.short	0x0100
        /*01d6*/ 	.byte	0x05
	.zero		1


	//   ....[13]....
        /*01d8*/ 	.word	0x00000880
        /*01dc*/ 	.word	0x000000ff
        /*01e0*/ 	.word	0x00000068
        /*01e4*/ 	.short	0x0100
        /*01e6*/ 	.byte	0x05
	.zero		1


	//   ....[14]....
        /*01e8*/ 	.word	0x000009c0
        /*01ec*/ 	.word	0x000000ff
        /*01f0*/ 	.word	0x00000070
        /*01f4*/ 	.short	0x0100
        /*01f6*/ 	.byte	0x05
	.zero		1


	//   ....[15]....
        /*01f8*/ 	.word	0x000009d0
        /*01fc*/ 	.word	0x000000ff
        /*0200*/ 	.word	0x00000080
        /*0204*/ 	.short	0x0100
        /*0206*/ 	.byte	0x05
	.zero		1


	//   ....[16]....
        /*0208*/ 	.word	0x000009e0
        /*020c*/ 	.word	0x000000ff
        /*0210*/ 	.word	0x00000078
        /*0214*/ 	.short	0x0100
        /*0216*/ 	.byte	0x05
	.zero		1


	//   ....[17]....
        /*0218*/ 	.word	0x000009f0
        /*021c*/ 	.word	0x000000ff
        /*0220*/ 	.word	0x00000088
        /*0224*/ 	.short	0x0100
        /*0226*/ 	.byte	0x05
	.zero		1


	//   ....[18]....
        /*0228*/ 	.word	0x00000b20
        /*022c*/ 	.word	0x000000ff
        /*0230*/ 	.word	0x00000090
        /*0234*/ 	.short	0x0100
        /*0236*/ 	.byte	0x07
	.zero		1


	//   ....[19]....
        /*0238*/ 	.word	0x00000b30
        /*023c*/ 	.word	0x000000ff
        /*0240*/ 	.word	0x000000a0
        /*0244*/ 	.short	0x0100
        /*0246*/ 	.byte	0x07
	.zero		1


	//   ....[20]....
        /*0248*/ 	.word	0x00000b40
        /*024c*/ 	.word	0x000000ff
        /*0250*/ 	.word	0x00000098
        /*0254*/ 	.short	0x0100
        /*0256*/ 	.byte	0x07
	.zero		1


	//   ....[21]....
        /*0258*/ 	.word	0x00000b50
        /*025c*/ 	.word	0x000000ff
        /*0260*/ 	.word	0x000000a8
        /*0264*/ 	.short	0x0100
        /*0266*/ 	.byte	0x07
	.zero		1


	//   ....[22]....
        /*0268*/ 	.word	0x00000c40
        /*026c*/ 	.word	0x000000ff
        /*0270*/ 	.word	0x000000b0
        /*0274*/ 	.short	0x0100
        /*0276*/ 	.byte	0x05
	.zero		1


	//   ....[23]....
        /*0278*/ 	.word	0x00000c50
        /*027c*/ 	.word	0x000000ff
        /*0280*/ 	.word	0x000000c0
        /*0284*/ 	.short	0x0100
        /*0286*/ 	.byte	0x05
	.zero		1


	//   ....[24]....
        /*0288*/ 	.word	0x00000c60
        /*028c*/ 	.word	0x000000ff
        /*0290*/ 	.word	0x000000b8
        /*0294*/ 	.short	0x0100
        /*0296*/ 	.byte	0x05
	.zero		1


	//   ....[25]....
        /*0298*/ 	.word	0x00000c70
        /*029c*/ 	.word	0x000000ff
        /*02a0*/ 	.word	0x000000c8
        /*02a4*/ 	.short	0x0100
        /*02a6*/ 	.byte	0x05
	.zero		1


	//   ....[26]....
        /*02a8*/ 	.word	0x00001540
        /*02ac*/ 	.word	0x00000003
        /*02b0*/ 	.word	0x000000c0
        /*02b4*/ 	.short	0x010a
        /*02b6*/ 	.byte	0xff
	.zero		1


	//   ....[27]....
        /*02b8*/ 	.word	0x00001570
        /*02bc*/ 	.word	0x00000003
        /*02c0*/ 	.word	0x000000b0
        /*02c4*/ 	.short	0x0101
        /*02c6*/ 	.byte	0xff
	.zero		1


	//   ....[28]....
        /*02c8*/ 	.word	0x00001640
        /*02cc*/ 	.word	0x000000ff
        /*02d0*/ 	.word	0x00000010
        /*02d4*/ 	.short	0x010a
        /*02d6*/ 	.byte	0x08
	.zero		1


	//   ....[29]....
        /*02d8*/ 	.word	0x000016e0
        /*02dc*/ 	.word	0x000000ff
        /*02e0*/ 	.word	0x00000010
        /*02e4*/ 	.short	0x010a
        /*02e6*/ 	.byte	0x21
	.zero		1


	//   ....[30]....
        /*02e8*/ 	.word	0x00001830
        /*02ec*/ 	.word	0x000000ff
        /*02f0*/ 	.word	0x00000010
        /*02f4*/ 	.short	0x010a
        /*02f6*/ 	.byte	0x08
	.zero		1


	//   ....[31]....
        /*02f8*/ 	.word	0x00001940
        /*02fc*/ 	.word	0x000000ff
        /*0300*/ 	.word	0x00000068
        /*0304*/ 	.short	0x0101
        /*0306*/ 	.byte	0x04
	.zero		1


	//   ....[32]....
        /*0308*/ 	.word	0x00001960
        /*030c*/ 	.word	0x000000ff
        /*0310*/ 	.word	0x00000010
        /*0314*/ 	.short	0x010a
        /*0316*/ 	.byte	0x08
	.zero		1


	//   ....[33]....
        /*0318*/ 	.word	0x000019e0
        /*031c*/ 	.word	0x000000ff
        /*0320*/ 	.word	0x00000010
        /*0324*/ 	.short	0x010a
        /*0326*/ 	.byte	0x11
	.zero		1


	//   ....[34]....
        /*0328*/ 	.word	0x00001b30
        /*032c*/ 	.word	0x000000ff
        /*0330*/ 	.word	0x00000010
        /*0334*/ 	.short	0x010a
        /*0336*/ 	.byte	0x08
	.zero		1


	//   ....[35]....
        /*0338*/ 	.word	0x00001c70
        /*033c*/ 	.word	0x00000002
        /*0340*/ 	.word	0x00000070
        /*0344*/ 	.short	0x010a
        /*0346*/ 	.byte	0xff
	.zero		1


	//   ....[36]....
        /*0348*/ 	.word	0x00001d30
        /*034c*/ 	.word	0x00000002
        /*0350*/ 	.word	0x00000000
        /*0354*/ 	.short	0x0101
        /*0356*/ 	.byte	0xff
	.zero		1


	//   ....[37]....
        /*0358*/ 	.word	0x00002290
        /*035c*/ 	.word	0x000000ff
        /*0360*/ 	.word	0x00000000
        /*0364*/ 	.short	0x010a
        /*0366*/ 	.byte	0x04
	.zero		1


	//   ....[38]....
        /*0368*/ 	.word	0x00002330
        /*036c*/ 	.word	0x00000000
        /*0370*/ 	.word	0x00000000
        /*0374*/ 	.short	0x010a
        /*0376*/ 	.byte	0xff
	.zero		1


	//   ....[39]....
        /*0378*/ 	.word	0x00002450
        /*037c*/ 	.word	0x00000000
        /*0380*/ 	.word	0x000000b0
        /*0384*/ 	.short	0x010a
        /*0386*/ 	.byte	0xff
	.zero		1


	//   ....[40]....
        /*0388*/ 	.word	0x000024b0
        /*038c*/ 	.word	0x00000004
        /*0390*/ 	.word	0x00000000
        /*0394*/ 	.short	0x0101
        /*0396*/ 	.byte	0xff
	.zero		1


	//   ....[41]....
        /*0398*/ 	.word	0x000024d0
        /*039c*/ 	.word	0x000000ff
        /*03a0*/ 	.word	0x00000080
        /*03a4*/ 	.short	0x010a
        /*03a6*/ 	.byte	0x05
	.zero		1


	//   ....[42]....
        /*03a8*/ 	.word	0x000025f0
        /*03ac*/ 	.word	0x00000000
        /*03b0*/ 	.word	0x00000070
        /*03b4*/ 	.short	0x010a
        /*03b6*/ 	.byte	0xff
	.zero		1


	//   ....[43]....
        /*03b8*/ 	.word	0x00002700
        /*03bc*/ 	.word	0x00000000
        /*03c0*/ 	.word	0x00000000
        /*03c4*/ 	.short	0x0101
        /*03c6*/ 	.byte	0xff
	.zero		1


	//   ....[44]....
        /*03c8*/ 	.word	0x00002790
        /*03cc*/ 	.word	0x000000ff
        /*03d0*/ 	.word	0x00000080
        /*03d4*/ 	.short	0x0106
        /*03d6*/ 	.byte	0x05
	.zero		1


	//   ....[45]....
        /*03d8*/ 	.word	0x000027b0
        /*03dc*/ 	.word	0x000000ff
        /*03e0*/ 	.word	0x00000080
        /*03e4*/ 	.short	0x010a
        /*03e6*/ 	.byte	0x05
	.zero		1


	//   ....[46]....
        /*03e8*/ 	.word	0x00002840
        /*03ec*/ 	.word	0x000000ff
        /*03f0*/ 	.word	0x00000080
        /*03f4*/ 	.short	0x0106
        /*03f6*/ 	.byte	0x04
	.zero		1


	//   ....[47]....
        /*03f8*/ 	.word	0x00002880
        /*03fc*/ 	.word	0x00000000
        /*0400*/ 	.word	0x00000080
        /*0404*/ 	.short	0x010a
        /*0406*/ 	.byte	0xff
	.zero		1


	//   ....[48]....
        /*0408*/ 	.word	0x00002d80
        /*040c*/ 	.word	0x00000000
        /*0410*/ 	.word	0x00000070
        /*0414*/ 	.short	0x010a
        /*0416*/ 	.byte	0xff
	.zero		1


	//   ....[49]....
        /*0418*/ 	.word	0x00002e90
        /*041c*/ 	.word	0x00000003
        /*0420*/ 	.word	0x00000000
        /*0424*/ 	.short	0x0101
        /*0426*/ 	.byte	0xff
	.zero		1


	//   ....[50]....
        /*0428*/ 	.word	0x00002ea0
        /*042c*/ 	.word	0x000000ff
        /*0430*/ 	.word	0x00000000
        /*0434*/ 	.short	0x010a
        /*0436*/ 	.byte	0x04
	.zero		1


	//   ....[51]....
        /*0438*/ 	.word	0x00002ec0
        /*043c*/ 	.word	0x000000ff
        /*0440*/ 	.word	0x000000a0
        /*0444*/ 	.short	0x010a
        /*0446*/ 	.byte	0x08
	.zero		1


	//   ....[52]....
        /*0448*/ 	.word	0x00002f90
        /*044c*/ 	.word	0x000000ff
        /*0450*/ 	.word	0x00000000
        /*0454*/ 	.short	0x010a
        /*0456*/ 	.byte	0x07
	.zero		1


	//   ....[53]....
        /*0458*/ 	.word	0x000030d0
        /*045c*/ 	.word	0x000000ff
        /*0460*/ 	.word	0x00000000
        /*0464*/ 	.short	0x010a
        /*0466*/ 	.byte	0x04
	.zero		1


	//   ....[54]....
        /*0468*/ 	.word	0x000032c0
        /*046c*/ 	.word	0x000000ff
        /*0470*/ 	.word	0x00000000
        /*0474*/ 	.short	0x010a
        /*0476*/ 	.byte	0x05
	.zero		1


	//   ....[55]....
        /*0478*/ 	.word	0x00003350
        /*047c*/ 	.word	0x000000ff
        /*0480*/ 	.word	0x00000000
        /*0484*/ 	.short	0x010a
        /*0486*/ 	.byte	0x07
	.zero		1


	//   ....[56]....
        /*0488*/ 	.word	0x000037d0
        /*048c*/ 	.word	0x00000000
        /*0490*/ 	.word	0x00000070
        /*0494*/ 	.short	0x010a
        /*0496*/ 	.byte	0xff
	.zero		1


	//   ....[57]....
        /*0498*/ 	.word	0x00003890
        /*049c*/ 	.word	0x00000000
        /*04a0*/ 	.word	0x00000000
        /*04a4*/ 	.short	0x0101
        /*04a6*/ 	.byte	0xff
	.zero		1


	//   ....[58]....
        /*04a8*/ 	.word	0x00003bb0
        /*04ac*/ 	.word	0x000000ff
        /*04b0*/ 	.word	0x00000068
        /*04b4*/ 	.short	0x010a
        /*04b6*/ 	.byte	0x07
	.zero		1


	//   ....[59]....
        /*04b8*/ 	.word	0x00003da0
        /*04bc*/ 	.word	0x000000ff
        /*04c0*/ 	.word	0x00000040
        /*04c4*/ 	.short	0x010a
        /*04c6*/ 	.byte	0x07
	.zero		1


	//   ....[60]....
        /*04c8*/ 	.word	0x00003f10
        /*04cc*/ 	.word	0x000000ff
        /*04d0*/ 	.word	0x00000020
        /*04d4*/ 	.short	0x010b
        /*04d6*/ 	.byte	0x07
	.zero		1


	//   ....[61]....
        /*04d8*/ 	.word	0x00003f20
        /*04dc*/ 	.word	0x000000ff
        /*04e0*/ 	.word	0x00000000
        /*04e4*/ 	.short	0x0101
        /*04e6*/ 	.byte	0x08
	.zero		1


	//   ....[62]....
        /*04e8*/ 	.word	0x00003f40
        /*04ec*/ 	.word	0x000000ff
        /*04f0*/ 	.word	0x00000048
        /*04f4*/ 	.short	0x010a
        /*04f6*/ 	.byte	0x07
	.zero		1


	//   ....[63]....
        /*04f8*/ 	.word	0x000040a0
        /*04fc*/ 	.word	0x000000ff
        /*0500*/ 	.word	0x00000028
        /*0504*/ 	.short	0x010b
        /*0506*/ 	.byte	0x07
	.zero		1


	//   ....[64]....
        /*0508*/ 	.word	0x000040b0
        /*050c*/ 	.word	0x000000ff
        /*0510*/ 	.word	0x00000000
        /*0514*/ 	.short	0x0101
        /*0516*/ 	.byte	0x08
	.zero		1


	//   ....[65]....
        /*0518*/ 	.word	0x000040c0
        /*051c*/ 	.word	0x000000ff
        /*0520*/ 	.word	0x00000050
        /*0524*/ 	.short	0x010a
        /*0526*/ 	.byte	0x07
	.zero		1


	//   ....[66]....
        /*0528*/ 	.word	0x00004260
        /*052c*/ 	.word	0x000000ff
        /*0530*/ 	.word	0x00000030
        /*0534*/ 	.short	0x010b
        /*0536*/ 	.byte	0x07
	.zero		1


	//   ....[67]....
        /*0538*/ 	.word	0x000042d0
        /*053c*/ 	.word	0x000000ff
        /*0540*/ 	.word	0x00000000
        /*0544*/ 	.short	0x0101
        /*0546*/ 	.byte	0x08
	.zero		1


	//   ....[68]....
        /*0548*/ 	.word	0x00004300
        /*054c*/ 	.word	0x000000ff
        /*0550*/ 	.word	0x00000058
        /*0554*/ 	.short	0x010a
        /*0556*/ 	.byte	0x07
	.zero		1


	//   ....[69]....
        /*0558*/ 	.word	0x00004510
        /*055c*/ 	.word	0x000000ff
        /*0560*/ 	.word	0x00000038
        /*0564*/ 	.short	0x010b
        /*0566*/ 	.byte	0x07
	.zero		1


	//   ....[70]....
        /*0568*/ 	.word	0x00004530
        /*056c*/ 	.word	0x000000ff
        /*0570*/ 	.word	0x00000000
        /*0574*/ 	.short	0x0101
        /*0576*/ 	.byte	0x0d
	.zero		1


	//   ....[71]....
        /*0578*/ 	.word	0x00004560
        /*057c*/ 	.word	0x000000ff
        /*0580*/ 	.word	0x00000040
        /*0584*/ 	.short	0x010a
        /*0586*/ 	.byte	0x07
	.zero		1


	//   ....[72]....
        /*0588*/ 	.word	0x00004580
        /*058c*/ 	.word	0x000000ff
        /*0590*/ 	.word	0x00000048
        /*0594*/ 	.short	0x010a
        /*0596*/ 	.byte	0x07
	.zero		1


	//   ....[73]....
        /*0598*/ 	.word	0x000045a0
        /*059c*/ 	.word	0x000000ff
        /*05a0*/ 	.word	0x00000050
        /*05a4*/ 	.short	0x010a
        /*05a6*/ 	.byte	0x07
	.zero		1


	//   ....[74]....
        /*05a8*/ 	.word	0x000045e0
        /*05ac*/ 	.word	0x00000000
        /*05b0*/ 	.word	0x00000058
        /*05b4*/ 	.short	0x010a
        /*05b6*/ 	.byte	0xff
	.zero		1


	//   ....[75]....
        /*05b8*/ 	.word	0x00004910
        /*05bc*/ 	.word	0x00000000
        /*05c0*/ 	.word	0x00000070
        /*05c4*/ 	.short	0x010a
        /*05c6*/ 	.byte	0xff
	.zero		1


	//   ....[76]....
        /*05c8*/ 	.word	0x00004a20
        /*05cc*/ 	.word	0x00000000
        /*05d0*/ 	.word	0x00000000
        /*05d4*/ 	.short	0x0101
        /*05d6*/ 	.byte	0xff
	.zero		1


	//   ....[77]....
        /*05d8*/ 	.word	0x00005480
        /*05dc*/ 	.word	0x00000003
        /*05e0*/ 	.word	0x00000020
        /*05e4*/ 	.short	0x010a
        /*05e6*/ 	.byte	0xff
	.zero		1


	//   ....[78]....
        /*05e8*/ 	.word	0x000054c0
        /*05ec*/ 	.word	0x000000c1
        /*05f0*/ 	.word	0x00000090
        /*05f4*/ 	.short	0x010a
        /*05f6*/ 	.byte	0xff
	.zero		1


	//   ....[79]....
        /*05f8*/ 	.word	0x000055f0
        /*05fc*/ 	.word	0x00000003
        /*0600*/ 	.word	0x00000020
        /*0604*/ 	.short	0x010a
        /*0606*/ 	.byte	0xff
	.zero		1


	//   ....[80]....
        /*0608*/ 	.word	0x00005750
        /*060c*/ 	.word	0x00000000
        /*0610*/ 	.word	0x00000000
        /*0614*/ 	.short	0x0101
        /*0616*/ 	.byte	0xff
	.zero		1


	//   ....[81]....
        /*0618*/ 	.word	0x000057b0
        /*061c*/ 	.word	0x000000c1
        /*0620*/ 	.word	0x00000090
        /*0624*/ 	.short	0x010a
        /*0626*/ 	.byte	0xff
	.zero		1


	//   ....[82]....
        /*0628*/ 	.word	0x00006b60
        /*062c*/ 	.word	0x000000cc
        /*0630*/ 	.word	0x00000020
        /*0634*/ 	.short	0x010a
        /*0636*/ 	.byte	0xff
	.zero		1


	//   ....[83]....
        /*0638*/ 	.word	0x00006c30
        /*063c*/ 	.word	0x000000cc
        /*0640*/ 	.word	0x00000020
        /*0644*/ 	.short	0x010a
        /*0646*/ 	.byte	0xff
	.zero		1


	//   ....[84]....
        /*0648*/ 	.word	0x00006d70
        /*064c*/ 	.word	0x00000003
        /*0650*/ 	.word	0x00000000
        /*0654*/ 	.short	0x0101
        /*0656*/ 	.byte	0xff
	.zero		1


	//   ....[85]....
        /*0658*/ 	.word	0x00008110
        /*065c*/ 	.word	0x00000000
        /*0660*/ 	.word	0x00000020
        /*0664*/ 	.short	0x010a
        /*0666*/ 	.byte	0xff
	.zero		1


	//   ....[86]....
        /*0668*/ 	.word	0x000081e0
        /*066c*/ 	.word	0x00000000
        /*0670*/ 	.word	0x00000020
        /*0674*/ 	.short	0x010a
        /*0676*/ 	.byte	0xff
	.zero		1


	//   ....[87]....
        /*0678*/ 	.word	0x00008340
        /*067c*/ 	.word	0x00000000
        /*0680*/ 	.word	0x00000000
        /*0684*/ 	.short	0x0101
        /*0686*/ 	.byte	0xff
	.zero		1


	//   ....[88]....
        /*0688*/ 	.word	0x000096f0
        /*068c*/ 	.word	0x00000000
        /*0690*/ 	.word	0x00000020
        /*0694*/ 	.short	0x010a
        /*0696*/ 	.byte	0xff
	.zero		1


	//   ....[89]....
        /*0698*/ 	.word	0x000097c0
        /*069c*/ 	.word	0x00000000
        /*06a0*/ 	.word	0x00000020
        /*06a4*/ 	.short	0x010a
        /*06a6*/ 	.byte	0xff
	.zero		1


	//   ....[90]....
        /*06a8*/ 	.word	0x00009920
        /*06ac*/ 	.word	0x00000000
        /*06b0*/ 	.word	0x00000000
        /*06b4*/ 	.short	0x0101
        /*06b6*/ 	.byte	0xff
	.zero		1


	//   ....[91]....
        /*06b8*/ 	.word	0x00009e10
        /*06bc*/ 	.word	0x000000ff
        /*06c0*/ 	.word	0x00000000
        /*06c4*/ 	.short	0x0101
        /*06c6*/ 	.byte	0x05
	.zero		1


	//   ....[92]....
        /*06c8*/ 	.word	0x0000ad90
        /*06cc*/ 	.word	0x00000003
        /*06d0*/ 	.word	0x000000c0
        /*06d4*/ 	.short	0x010a
        /*06d6*/ 	.byte	0xff
	.zero		1


	//   ....[93]....
        /*06d8*/ 	.word	0x0000adf0
        /*06dc*/ 	.word	0x00000002
        /*06e0*/ 	.word	0x00000010
        /*06e4*/ 	.short	0x010a
        /*06e6*/ 	.byte	0xff
	.zero		1


	//   ....[94]....
        /*06e8*/ 	.word	0x0000ae50
        /*06ec*/ 	.word	0x00000002
        /*06f0*/ 	.word	0x00000010
        /*06f4*/ 	.short	0x010a
        /*06f6*/ 	.byte	0xff
	.zero		1


	//   ....[95]....
        /*06f8*/ 	.word	0x0000aea0
        /*06fc*/ 	.word	0x00000002
        /*0700*/ 	.word	0x00000070
        /*0704*/ 	.short	0x010a
        /*0706*/ 	.byte	0xff
	.zero		1


	//   ....[96]....
        /*0708*/ 	.word	0x0000af00
        /*070c*/ 	.word	0x00000000
        /*0710*/ 	.word	0x00000000
        /*0714*/ 	.short	0x010a
        /*0716*/ 	.byte	0xff
	.zero		1


	//   ....[97]....
        /*0718*/ 	.word	0x0000af50
        /*071c*/ 	.word	0x00000000
        /*0720*/ 	.word	0x000000b0
        /*0724*/ 	.short	0x010a
        /*0726*/ 	.byte	0xff
	.zero		1


	//   ....[98]....
        /*0728*/ 	.word	0x0000afb0
        /*072c*/ 	.word	0x00000000
        /*0730*/ 	.word	0x00000080
        /*0734*/ 	.short	0x010a
        /*0736*/ 	.byte	0xff
	.zero		1


	//   ....[99]....
        /*0738*/ 	.word	0x0000b000
        /*073c*/ 	.word	0x00000000
        /*0740*/ 	.word	0x00000070
        /*0744*/ 	.short	0x010a
        /*0746*/ 	.byte	0xff
	.zero		1


	//   ....[100]....
        /*0748*/ 	.word	0x0000b060
        /*074c*/ 	.word	0x00000000
        /*0750*/ 	.word	0x00000080
        /*0754*/ 	.short	0x010a
        /*0756*/ 	.byte	0xff
	.zero		1


	//   ....[101]....
        /*0758*/ 	.word	0x0000b0b0
        /*075c*/ 	.word	0x00000000
        /*0760*/ 	.word	0x00000070
        /*0764*/ 	.short	0x010a
        /*0766*/ 	.byte	0xff
	.zero		1


	//   ....[102]....
        /*0768*/ 	.word	0x0000b110
        /*076c*/ 	.word	0x00000003
        /*0770*/ 	.word	0x000000a0
        /*0774*/ 	.short	0x010a
        /*0776*/ 	.byte	0xff
	.zero		1


	//   ....[103]....
        /*0778*/ 	.word	0x0000b170
        /*077c*/ 	.word	0x00000000
        /*0780*/ 	.word	0x00000000
        /*0784*/ 	.short	0x010a
        /*0786*/ 	.byte	0xff
	.zero		1


	//   ....[104]....
        /*0788*/ 	.word	0x0000b1d0
        /*078c*/ 	.word	0x00000000
        /*0790*/ 	.word	0x00000000
        /*0794*/ 	.short	0x010a
        /*0796*/ 	.byte	0xff
	.zero		1


	//   ....[105]....
        /*0798*/ 	.word	0x0000b230
        /*079c*/ 	.word	0x00000000
        /*07a0*/ 	.word	0x00000000
        /*07a4*/ 	.short	0x010a
        /*07a6*/ 	.byte	0xff
	.zero		1


	//   ....[106]....
        /*07a8*/ 	.word	0x0000b280
        /*07ac*/ 	.word	0x00000000
        /*07b0*/ 	.word	0x00000070
        /*07b4*/ 	.short	0x010a
        /*07b6*/ 	.byte	0xff
	.zero		1


	//   ....[107]....
        /*07b8*/ 	.word	0x0000b2e0
        /*07bc*/ 	.word	0x00000000
        /*07c0*/ 	.word	0x00000068
        /*07c4*/ 	.short	0x010a
        /*07c6*/ 	.byte	0xff
	.zero		1


	//   ....[108]....
        /*07c8*/ 	.word	0x0000b340
        /*07cc*/ 	.word	0x00000003
        /*07d0*/ 	.word	0x00000040
        /*07d4*/ 	.short	0x010a
        /*07d6*/ 	.byte	0xff
	.zero		1


	//   ....[109]....
        /*07d8*/ 	.word	0x0000b3a0
        /*07dc*/ 	.word	0x00000003
        /*07e0*/ 	.word	0x00000048
        /*07e4*/ 	.short	0x010a
        /*07e6*/ 	.byte	0xff
	.zero		1


	//   ....[110]....
        /*07e8*/ 	.word	0x0000b400
        /*07ec*/ 	.word	0x00000003
        /*07f0*/ 	.word	0x00000050
        /*07f4*/ 	.short	0x010a
        /*07f6*/ 	.byte	0xff
	.zero		1


	//   ....[111]....
        /*07f8*/ 	.word	0x0000b460
        /*07fc*/ 	.word	0x00000003
        /*0800*/ 	.word	0x00000058
        /*0804*/ 	.short	0x010a
        /*0806*/ 	.byte	0xff
	.zero		1


	//   ....[112]....
        /*0808*/ 	.word	0x0000b4c0
        /*080c*/ 	.word	0x00000000
        /*0810*/ 	.word	0x00000040
        /*0814*/ 	.short	0x010a
        /*0816*/ 	.byte	0xff
	.zero		1


	//   ....[113]....
        /*0818*/ 	.word	0x0000b520
        /*081c*/ 	.word	0x00000000
        /*0820*/ 	.word	0x00000048
        /*0824*/ 	.short	0x010a
        /*0826*/ 	.byte	0xff
	.zero		1


	//   ....[114]....
        /*0828*/ 	.word	0x0000b580
        /*082c*/ 	.word	0x00000000
        /*0830*/ 	.word	0x00000050
        /*0834*/ 	.short	0x010a
        /*0836*/ 	.byte	0xff
	.zero		1


	//   ....[115]....
        /*0838*/ 	.word	0x0000b5d0
        /*083c*/ 	.word	0x00000000
        /*0840*/ 	.word	0x00000070
        /*0844*/ 	.short	0x010a
        /*0846*/ 	.byte	0xff
	.zero		1


	//   ....[116]....
        /*0848*/ 	.word	0x0000b620
        /*084c*/ 	.word	0x00000003
        /*0850*/ 	.word	0x00000020
        /*0854*/ 	.short	0x010a
        /*0856*/ 	.byte	0xff
	.zero		1


	//   ....[117]....
        /*0858*/ 	.word	0x0000b670
        /*085c*/ 	.word	0x000000c1
        /*0860*/ 	.word	0x00000090
        /*0864*/ 	.short	0x010a
        /*0866*/ 	.byte	0xff
	.zero		1


	//   ....[118]....
        /*0868*/ 	.word	0x0000b6c0
        /*086c*/ 	.word	0x000000cc
        /*0870*/ 	.word	0x00000020
        /*0874*/ 	.short	0x010a
        /*0876*/ 	.byte	0xff
	.zero		1


	//   ....[119]....
        /*0878*/ 	.word	0x0000b710
        /*087c*/ 	.word	0x00000000
        /*0880*/ 	.word	0x00000020
        /*0884*/ 	.short	0x010a
        /*0886*/ 	.byte	0xff
	.zero		1


	//   ....[120]....
        /*0888*/ 	.word	0x0000b760
        /*088c*/ 	.word	0x00000000
        /*0890*/ 	.word	0x00000020
        /*0894*/ 	.short	0x010a
        /*0896*/ 	.byte	0xff
	.zero		1


	//----- nvinfo : EIATTR_NUM_MBARRIERS
	.align		4
.L_48:
        /*0898*/ 	.byte	0x03, 0x38
        /*089a*/ 	.short	0x001a


	//----- nvinfo : EIATTR_EXIT_INSTR_OFFSETS
	.align		4
        /*089c*/ 	.byte	0x04, 0x1c
        /*089e*/ 	.short	(.L_50 - .L_49)


	//   ....[0]....
.L_49:
        /*08a0*/ 	.word	0x00002360


	//   ....[1]....
        /*08a4*/ 	.word	0x00002850


	//   ....[2]....
        /*08a8*/ 	.word	0x000028b0


	//   ....[3]....
        /*08ac*/ 	.word	0x000035b0


	//   ....[4]....
        /*08b0*/ 	.word	0x00004610


	//   ....[5]....
        /*08b4*/ 	.word	0x00004650


	//   ....[6]....
        /*08b8*/ 	.word	0x0000ad80


	//----- nvinfo : EIATTR_MAX_THREADS
	.align		4
.L_50:
        /*08bc*/ 	.byte	0x04, 0x05
        /*08be*/ 	.short	(.L_52 - .L_51)
.L_51:
        /*08c0*/ 	.word	0x00000100
        /*08c4*/ 	.word	0x00000001
        /*08c8*/ 	.word	0x00000001


	//----- nvinfo : EIATTR_CRS_STACK_SIZE
	.align		4
.L_52:
        /*08cc*/ 	.byte	0x04, 0x1e
        /*08ce*/ 	.short	(.L_54 - .L_53)
.L_53:
        /*08d0*/ 	.word	0x00000000


	//----- nvinfo : EIATTR_CBANK_PARAM_SIZE
	.align		4
.L_54:
        /*08d4*/ 	.byte	0x03, 0x19
        /*08d6*/ 	.short	0x0800


	//----- nvinfo : EIATTR_PARAM_CBANK
	.align		4
        /*08d8*/ 	.byte	0x04, 0x0a
        /*08da*/ 	.short	(.L_56 - .L_55)
	.align		4
.L_55:
        /*08dc*/ 	.word	index@(.nv.constant0._ZN7cutlass13device_kernelINS_4gemm6kernel13GemmUniversalIN4cute5tupleIJiiiiEEENS1_10collective13CollectiveMmaINS1_35MainloopSm100TmaUmmaWarpSpecializedILi2ELi2ELi2ENS5_IJNS4_1CILi1EEESB_SB_EEEEENS5_IJNSA_ILi128EEENSA_ILi256EEENSA_ILi64EEEEEENS_12float_e5m2_tENS5_IJlSB_lEEESI_SJ_NS4_8TiledMMAINS4_8MMA_AtomIJNS4_10MMA_TraitsINS4_19SM100_MMA_F8F6F4_SSEJSI_SI_fSE_SF_NS4_17integral_constantINS4_4UMMA5MajorELSQ_0EEESR_NSO_INSP_7ScaleInELSS_0EEEST_EEEEEENS4_6LayoutISC_NS5_IJNSA_ILi0EEESX_SX_EEEEENS5_IJNS4_10UnderscoreES10_S10_EEEEENS4_13SM90_TMA_LOADENS4_14ComposedLayoutINS4_7SwizzleILi2ELi4ELi3EEENS4_18smem_ptr_flag_bitsILi8EEENSW_INS5_IJNSA_ILi8EEESG_EEENS5_IJSG_SB_EEEEEEEvNS4_8identityES13_S1D_vS1E_EENS_8epilogue10collective18CollectiveEpilogueINS1G_23Sm100TmaWarpSpecializedILi4ELi2ELi64ELb0ELb0EEEJSH_NS5_IJNSW_ISE_SB_EENSW_ISG_SB_EEEEESI_SJ_SI_SJ_NS1G_6fusion15FusionCallbacksIS1K_NS1O_17LinearCombinationISI_fSI_fLNS_15FloatRoundStyleE2EEESH_S1N_JEEENS4_5SM1004TMEM4LOAD26SM100_TMEM_LOAD_32dp32b64xES13_S1D_NS4_39AutoVectorizingCopyWithAssumedAlignmentILi128EEENS4_14SM90_TMA_STOREES1D_S1Z_S1Z_EEEvvEEEEvNT_6ParamsE)
        /*08e0*/ 	.short	0x0380
        /*08e2*/ 	.short	0x0800


	//----- nvinfo : EIATTR_SW_WAR
	.align		4
.L_56:
        /*08e4*/ 	.byte	0x04, 0x36
        /*08e6*/ 	.short	(.L_58 - .L_57)
.L_57:
        /*08e8*/ 	.word	0x00000008
.L_58:


//--------------------- .nv.callgraph             --------------------------
	.section	.nv.callgraph,"",@"SHT_CUDA_CALLGRAPH"
	.align	4
	.sectionentsize	8
	.align		4
        /*0000*/ 	.word	0x00000000
	.align		4
        /*0004*/ 	.word	0xffffffff
	.align		4
        /*0008*/ 	.word	index@(_ZN7cutlass13device_kernelINS_4gemm6kernel13GemmUniversalIN4cute5tupleIJiiiiEEENS1_10collective13CollectiveMmaINS1_35MainloopSm100TmaUmmaWarpSpecializedILi2ELi2ELi2ENS5_IJNS4_1CILi1EEESB_SB_EEEEENS5_IJNSA_ILi128EEENSA_ILi256EEENSA_ILi64EEEEEENS_12float_e5m2_tENS5_IJlSB_lEEESI_SJ_NS4_8TiledMMAINS4_8MMA_AtomIJNS4_10MMA_TraitsINS4_19SM100_MMA_F8F6F4_SSEJSI_SI_fSE_SF_NS4_17integral_constantINS4_4UMMA5MajorELSQ_0EEESR_NSO_INSP_7ScaleInELSS_0EEEST_EEEEEENS4_6LayoutISC_NS5_IJNSA_ILi0EEESX_SX_EEEEENS5_IJNS4_10UnderscoreES10_S10_EEEEENS4_13SM90_TMA_LOADENS4_14ComposedLayoutINS4_7SwizzleILi2ELi4ELi3EEENS4_18smem_ptr_flag_bitsILi8EEENSW_INS5_IJNSA_ILi8EEESG_EEENS5_IJSG_SB_EEEEEEEvNS4_8identityES13_S1D_vS1E_EENS_8epilogue10collective18CollectiveEpilogueINS1G_23Sm100TmaWarpSpecializedILi4ELi2ELi64ELb0ELb0EEEJSH_NS5_IJNSW_ISE_SB_EENSW_ISG_SB_EEEEESI_SJ_SI_SJ_NS1G_6fusion15FusionCallbacksIS1K_NS1O_17LinearCombinationISI_fSI_fLNS_15FloatRoundStyleE2EEESH_S1N_JEEENS4_5SM1004TMEM4LOAD26SM100_TMEM_LOAD_32dp32b64xES13_S1D_NS4_39AutoVectorizingCopyWithAssumedAlignmentILi128EEENS4_14SM90_TMA_STOREES1D_S1Z_S1Z_EEEvvEEEEvNT_6ParamsE)
	.align		4
        /*000c*/ 	.word	index@(__assertfail)
	.align		4
        /*0010*/ 	.word	0x00000000
	.align		4
        /*0014*/ 	.word	0xfffffffe
	.align		4
        /*0018*/ 	.word	0x00000000
	.align		4
        /*001c*/ 	.word	0xfffffffd
	.align		4
        /*0020*/ 	.word	0x00000000
	.align		4
        /*0024*/ 	.word	0xfffffffc


//--------------------- .nv.constant4             --------------------------
	.section	.nv.constant4,"a",@progbits
	.align	8
	.align		8
.nv.constant4:
        /*0000*/ 	.dword	__assertfail
	.align		8
        /*0008*/ 	.dword	__unnamed_1
	.align		8
        /*0010*/ 	.dword	__unnamed_2
	.align		8
        /*0018*/ 	.dword	__unnamed_3
	.align		8
        /*0020*/ 	.dword	_ZN40_INTERNAL_18a49078_4_k_cu_7c6e2bae_201084cuda3std3__45__cpo5beginE
	.align		8
        /*0028*/ 	.dword	_ZN40_INTERNAL_18a49078_4_k_cu_7c6e2bae_201084cuda3std3__45__cpo3endE
	.align		8
        /*0030*/ 	.dword	_ZN40_INTERNAL_18a49078_4_k_cu_7c6e2bae_201084cuda3std3__45__cpo6cbeginE
	.align		8
        /*0038*/ 	.dword	_ZN40_INTERNAL_18a49078_4_k_cu_7c6e2bae_201084cuda3std3__45__cpo4cendE
	.align		8
        /*0040*/ 	.dword	_ZN40_INTERNAL_18a49078_4_k_cu_7c6e2bae_201084cuda3std3__442_GLOBAL__N__18a49078_4_k_cu_7c6e2bae_201086ignoreE
	.align		8
        /*0048*/ 	.dword	_ZN40_INTERNAL_18a49078_4_k_cu_7c6e2bae_201084cuda3std3__419piecewise_constructE
	.align		8
        /*0050*/ 	.dword	_ZN40_INTERNAL_18a49078_4_k_cu_7c6e2bae_201084cuda3std3__48in_placeE
	.align		8
        /*0058*/ 	.dword	_ZN40_INTERNAL_18a49078_4_k_cu_7c6e2bae_201084cuda3std6ranges3__45__cpo4swapE
	.align		8
        /*0060*/ 	.dword	_ZN40_INTERNAL_18a49078_4_k_cu_7c6e2bae_201084cuda3std6ranges3__45__cpo9iter_moveE
	.align		8
        /*0068*/ 	.dword	_ZN40_INTERNAL_18a49078_4_k_cu_7c6e2bae_201084cute7productE
	.align		8
        /*0070*/ 	.dword	_ZN40_INTERNAL_18a49078_4_k_cu_7c6e2bae_201084cute1_E
	.align		8
        /*0078*/ 	.dword	$str$25
	.align		8
        /*0080*/ 	.dword	$str$26
	.align		8
        /*0088*/ 	.dword	$str$27
	.align		8
        /*0090*/ 	.dword	$str$28


//--------------------- .text._ZN7cutlass13device_kernelINS_4gemm6kernel13GemmUniversalIN4cute5tupleIJiiiiEEENS1_10collective13CollectiveMmaINS1_35MainloopSm100TmaUmmaWarpSpecializedILi2ELi2ELi2ENS5_IJNS4_1CILi1EEESB_SB_EEEEENS5_IJNSA_ILi128EEENSA_ILi256EEENSA_ILi64EEEEEENS_12float_e5m2_tENS5_IJlSB_lEEESI_SJ_NS4_8TiledMMAINS4_8MMA_AtomIJNS4_10MMA_TraitsINS4_19SM100_MMA_F8F6F4_SSEJSI_SI_fSE_SF_NS4_17integral_constantINS4_4UMMA5MajorELSQ_0EEESR_NSO_INSP_7ScaleInELSS_0EEEST_EEEEEENS4_6LayoutISC_NS5_IJNSA_ILi0EEESX_SX_EEEEENS5_IJNS4_10UnderscoreES10_S10_EEEEENS4_13SM90_TMA_LOADENS4_14ComposedLayoutINS4_7SwizzleILi2ELi4ELi3EEENS4_18smem_ptr_flag_bitsILi8EEENSW_INS5_IJNSA_ILi8EEESG_EEENS5_IJSG_SB_EEEEEEEvNS4_8identityES13_S1D_vS1E_EENS_8epilogue10collective18CollectiveEpilogueINS1G_23Sm100TmaWarpSpecializedILi4ELi2ELi64ELb0ELb0EEEJSH_NS5_IJNSW_ISE_SB_EENSW_ISG_SB_EEEEESI_SJ_SI_SJ_NS1G_6fusion15FusionCallbacksIS1K_NS1O_17LinearCombinationISI_fSI_fLNS_15FloatRoundStyleE2EEESH_S1N_JEEENS4_5SM1004TMEM4LOAD26SM100_TMEM_LOAD_32dp32b64xES13_S1D_NS4_39AutoVectorizingCopyWithAssumedAlignmentILi128EEENS4_14SM90_TMA_STOREES1D_S1Z_S1Z_EEEvvEEEEvNT_6ParamsE --------------------------
	.section	.text._ZN7cutlass13device_kernelINS_4gemm6kernel13GemmUniversalIN4cute5tupleIJiiiiEEENS1_10collective13CollectiveMmaINS1_35MainloopSm100TmaUmmaWarpSpecializedILi2ELi2ELi2ENS5_IJNS4_1CILi1EEESB_SB_EEEEENS5_IJNSA_ILi128EEENSA_ILi256EEENSA_ILi64EEEEEENS_12float_e5m2_tENS5_IJlSB_lEEESI_SJ_NS4_8TiledMMAINS4_8MMA_AtomIJNS4_10MMA_TraitsINS4_19SM100_MMA_F8F6F4_SSEJSI_SI_fSE_SF_NS4_17integral_constantINS4_4UMMA5MajorELSQ_0EEESR_NSO_INSP_7ScaleInELSS_0EEEST_EEEEEENS4_6LayoutISC_NS5_IJNSA_ILi0EEESX_SX_EEEEENS5_IJNS4_10UnderscoreES10_S10_EEEEENS4_13SM90_TMA_LOADENS4_14ComposedLayoutINS4_7SwizzleILi2ELi4ELi3EEENS4_18smem_ptr_flag_bitsILi8EEENSW_INS5_IJNSA_ILi8EEESG_EEENS5_IJSG_SB_EEEEEEEvNS4_8identityES13_S1D_vS1E_EENS_8epilogue10collective18CollectiveEpilogueINS1G_23Sm100TmaWarpSpecializedILi4ELi2ELi64ELb0ELb0EEEJSH_NS5_IJNSW_ISE_SB_EENSW_ISG_SB_EEEEESI_SJ_SI_SJ_NS1G_6fusion15FusionCallbacksIS1K_NS1O_17LinearCombinationISI_fSI_fLNS_15FloatRoundStyleE2EEESH_S1N_JEEENS4_5SM1004TMEM4LOAD26SM100_TMEM_LOAD_32dp32b64xES13_S1D_NS4_39AutoVectorizingCopyWithAssumedAlignmentILi128EEENS4_14SM90_TMA_STOREES1D_S1Z_S1Z_EEEvvEEEEvNT_6ParamsE,"ax",@progbits
	.align	128
.text._ZN7cutlass13device_kernelINS_4gemm6kernel13GemmUniversalIN4cute5tupleIJiiiiEEENS1_10collective13CollectiveMmaINS1_35MainloopSm100TmaUmmaWarpSpecializedILi2ELi2ELi2ENS5_IJNS4_1CILi1EEESB_SB_EEEEENS5_IJNSA_ILi128EEENSA_ILi256EEENSA_ILi64EEEEEENS_12float_e5m2_tENS5_IJlSB_lEEESI_SJ_NS4_8TiledMMAINS4_8MMA_AtomIJNS4_10MMA_TraitsINS4_19SM100_MMA_F8F6F4_SSEJSI_SI_fSE_SF_NS4_17integral_constantINS4_4UMMA5MajorELSQ_0EEESR_NSO_INSP_7ScaleInELSS_0EEEST_EEEEEENS4_6LayoutISC_NS5_IJNSA_ILi0EEESX_SX_EEEEENS5_IJNS4_10UnderscoreES10_S10_EEEEENS4_13SM90_TMA_LOADENS4_14ComposedLayoutINS4_7SwizzleILi2ELi4ELi3EEENS4_18smem_ptr_flag_bitsILi8EEENSW_INS5_IJNSA_ILi8EEESG_EEENS5_IJSG_SB_EEEEEEEvNS4_8identityES13_S1D_vS1E_EENS_8epilogue10collective18CollectiveEpilogueINS1G_23Sm100TmaWarpSpecializedILi4ELi2ELi64ELb0ELb0EEEJSH_NS5_IJNSW_ISE_SB_EENSW_ISG_SB_EEEEESI_SJ_SI_SJ_NS1G_6fusion15FusionCallbacksIS1K_NS1O_17LinearCombinationISI_fSI_fLNS_15FloatRoundStyleE2EEESH_S1N_JEEENS4_5SM1004TMEM4LOAD26SM100_TMEM_LOAD_32dp32b64xES13_S1D_NS4_39AutoVectorizingCopyWithAssumedAlignmentILi128EEENS4_14SM90_TMA_STOREES1D_S1Z_S1Z_EEEvvEEEEvNT_6ParamsE:
        .type           _ZN7cutlass13device_kernelINS_4gemm6kernel13GemmUniversalIN4cute5tupleIJiiiiEEENS1_10collective13CollectiveMmaINS1_35MainloopSm100TmaUmmaWarpSpecializedILi2ELi2ELi2ENS5_IJNS4_1CILi1EEESB_SB_EEEEENS5_IJNSA_ILi128EEENSA_ILi256EEENSA_ILi64EEEEEENS_12float_e5m2_tENS5_IJlSB_lEEESI_SJ_NS4_8TiledMMAINS4_8MMA_AtomIJNS4_10MMA_TraitsINS4_19SM100_MMA_F8F6F4_SSEJSI_SI_fSE_SF_NS4_17integral_constantINS4_4UMMA5MajorELSQ_0EEESR_NSO_INSP_7ScaleInELSS_0EEEST_EEEEEENS4_6LayoutISC_NS5_IJNSA_ILi0EEESX_SX_EEEEENS5_IJNS4_10UnderscoreES10_S10_EEEEENS4_13SM90_TMA_LOADENS4_14ComposedLayoutINS4_7SwizzleILi2ELi4ELi3EEENS4_18smem_ptr_flag_bitsILi8EEENSW_INS5_IJNSA_ILi8EEESG_EEENS5_IJSG_SB_EEEEEEEvNS4_8identityES13_S1D_vS1E_EENS_8epilogue10collective18CollectiveEpilogueINS1G_23Sm100TmaWarpSpecializedILi4ELi2ELi64ELb0ELb0EEEJSH_NS5_IJNSW_ISE_SB_EENSW_ISG_SB_EEEEESI_SJ_SI_SJ_NS1G_6fusion15FusionCallbacksIS1K_NS1O_17LinearCombinationISI_fSI_fLNS_15FloatRoundStyleE2EEESH_S1N_JEEENS4_5SM1004TMEM4LOAD26SM100_TMEM_LOAD_32dp32b64xES13_S1D_NS4_39AutoVectorizingCopyWithAssumedAlignmentILi128EEENS4_14SM90_TMA_STOREES1D_S1Z_S1Z_EEEvvEEEEvNT_6ParamsE,@function
        .size           _ZN7cutlass13device_kernelINS_4gemm6kernel13GemmUniversalIN4cute5tupleIJiiiiEEENS1_10collective13CollectiveMmaINS1_35MainloopSm100TmaUmmaWarpSpecializedILi2ELi2ELi2ENS5_IJNS4_1CILi1EEESB_SB_EEEEENS5_IJNSA_ILi128EEENSA_ILi256EEENSA_ILi64EEEEEENS_12float_e5m2_tENS5_IJlSB_lEEESI_SJ_NS4_8TiledMMAINS4_8MMA_AtomIJNS4_10MMA_TraitsINS4_19SM100_MMA_F8F6F4_SSEJSI_SI_fSE_SF_NS4_17integral_constantINS4_4UMMA5MajorELSQ_0EEESR_NSO_INSP_7ScaleInELSS_0EEEST_EEEEEENS4_6LayoutISC_NS5_IJNSA_ILi0EEESX_SX_EEEEENS5_IJNS4_10UnderscoreES10_S10_EEEEENS4_13SM90_TMA_LOADENS4_14ComposedLayoutINS4_7SwizzleILi2ELi4ELi3EEENS4_18smem_ptr_flag_bitsILi8EEENSW_INS5_IJNSA_ILi8EEESG_EEENS5_IJSG_SB_EEEEEEEvNS4_8identityES13_S1D_vS1E_EENS_8epilogue10collective18CollectiveEpilogueINS1G_23Sm100TmaWarpSpecializedILi4ELi2ELi64ELb0ELb0EEEJSH_NS5_IJNSW_ISE_SB_EENSW_ISG_SB_EEEEESI_SJ_SI_SJ_NS1G_6fusion15FusionCallbacksIS1K_NS1O_17LinearCombinationISI_fSI_fLNS_15FloatRoundStyleE2EEESH_S1N_JEEENS4_5SM1004TMEM4LOAD26SM100_TMEM_LOAD_32dp32b64xES13_S1D_NS4_39AutoVectorizingCopyWithAssumedAlignmentILi128EEENS4_14SM90_TMA_STOREES1D_S1Z_S1Z_EEEvvEEEEvNT_6ParamsE,(.L_x_161 - _ZN7cutlass13device_kernelINS_4gemm6kernel13GemmUniversalIN4cute5tupleIJiiiiEEENS1_10collective13CollectiveMmaINS1_35MainloopSm100TmaUmmaWarpSpecializedILi2ELi2ELi2ENS5_IJNS4_1CILi1EEESB_SB_EEEEENS5_IJNSA_ILi128EEENSA_ILi256EEENSA_ILi64EEEEEENS_12float_e5m2_tENS5_IJlSB_lEEESI_SJ_NS4_8TiledMMAINS4_8MMA_AtomIJNS4_10MMA_TraitsINS4_19SM100_MMA_F8F6F4_SSEJSI_SI_fSE_SF_NS4_17integral_constantINS4_4UMMA5MajorELSQ_0EEESR_NSO_INSP_7ScaleInELSS_0EEEST_EEEEEENS4_6LayoutISC_NS5_IJNSA_ILi0EEESX_SX_EEEEENS5_IJNS4_10UnderscoreES10_S10_EEEEENS4_13SM90_TMA_LOADENS4_14ComposedLayoutINS4_7SwizzleILi2ELi4ELi3EEENS4_18smem_ptr_flag_bitsILi8EEENSW_INS5_IJNSA_ILi8EEESG_EEENS5_IJSG_SB_EEEEEEEvNS4_8identityES13_S1D_vS1E_EENS_8epilogue10collective18CollectiveEpilogueINS1G_23Sm100TmaWarpSpecializedILi4ELi2ELi64ELb0ELb0EEEJSH_NS5_IJNSW_ISE_SB_EENSW_ISG_SB_EEEEESI_SJ_SI_SJ_NS1G_6fusion15FusionCallbacksIS1K_NS1O_17LinearCombinationISI_fSI_fLNS_15FloatRoundStyleE2EEESH_S1N_JEEENS4_5SM1004TMEM4LOAD26SM100_TMEM_LOAD_32dp32b64xES13_S1D_NS4_39AutoVectorizingCopyWithAssumedAlignmentILi128EEENS4_14SM90_TMA_STOREES1D_S1Z_S1Z_EEEvvEEEEvNT_6ParamsE)
        .other          _ZN7cutlass13device_kernelINS_4gemm6kernel13GemmUniversalIN4cute5tupleIJiiiiEEENS1_10collective13CollectiveMmaINS1_35MainloopSm100TmaUmmaWarpSpecializedILi2ELi2ELi2ENS5_IJNS4_1CILi1EEESB_SB_EEEEENS5_IJNSA_ILi128EEENSA_ILi256EEENSA_ILi64EEEEEENS_12float_e5m2_tENS5_IJlSB_lEEESI_SJ_NS4_8TiledMMAINS4_8MMA_AtomIJNS4_10MMA_TraitsINS4_19SM100_MMA_F8F6F4_SSEJSI_SI_fSE_SF_NS4_17integral_constantINS4_4UMMA5MajorELSQ_0EEESR_NSO_INSP_7ScaleInELSS_0EEEST_EEEEEENS4_6LayoutISC_NS5_IJNSA_ILi0EEESX_SX_EEEEENS5_IJNS4_10UnderscoreES10_S10_EEEEENS4_13SM90_TMA_LOADENS4_14ComposedLayoutINS4_7SwizzleILi2ELi4ELi3EEENS4_18smem_ptr_flag_bitsILi8EEENSW_INS5_IJNSA_ILi8EEESG_EEENS5_IJSG_SB_EEEEEEEvNS4_8identityES13_S1D_vS1E_EENS_8epilogue10collective18CollectiveEpilogueINS1G_23Sm100TmaWarpSpecializedILi4ELi2ELi64ELb0ELb0EEEJSH_NS5_IJNSW_ISE_SB_EENSW_ISG_SB_EEEEESI_SJ_SI_SJ_NS1G_6fusion15FusionCallbacksIS1K_NS1O_17LinearCombinationISI_fSI_fLNS_15FloatRoundStyleE2EEESH_S1N_JEEENS4_5SM1004TMEM4LOAD26SM100_TMEM_LOAD_32dp32b64xES13_S1D_NS4_39AutoVectorizingCopyWithAssumedAlignmentILi128EEENS4_14SM90_TMA_STOREES1D_S1Z_S1Z_EEEvvEEEEvNT_6ParamsE,@"STO_CUDA_ENTRY STV_DEFAULT"
_ZN7cutlass13device_kernelINS_4gemm6kernel13GemmUniversalIN4cute5tupleIJiiiiEEENS1_10collective13CollectiveMmaINS1_35MainloopSm100TmaUmmaWarpSpecializedILi2ELi2ELi2ENS5_IJNS4_1CILi1EEESB_SB_EEEEENS5_IJNSA_ILi128EEENSA_ILi256EEENSA_ILi64EEEEEENS_12float_e5m2_tENS5_IJlSB_lEEESI_SJ_NS4_8TiledMMAINS4_8MMA_AtomIJNS4_10MMA_TraitsINS4_19SM100_MMA_F8F6F4_SSEJSI_SI_fSE_SF_NS4_17integral_constantINS4_4UMMA5MajorELSQ_0EEESR_NSO_INSP_7ScaleInELSS_0EEEST_EEEEEENS4_6LayoutISC_NS5_IJNSA_ILi0EEESX_SX_EEEEENS5_IJNS4_10UnderscoreES10_S10_EEEEENS4_13SM90_TMA_LOADENS4_14ComposedLayoutINS4_7SwizzleILi2ELi4ELi3EEENS4_18smem_ptr_flag_bitsILi8EEENSW_INS5_IJNSA_ILi8EEESG_EEENS5_IJSG_SB_EEEEEEEvNS4_8identityES13_S1D_vS1E_EENS_8epilogue10collective18CollectiveEpilogueINS1G_23Sm100TmaWarpSpecializedILi4ELi2ELi64ELb0ELb0EEEJSH_NS5_IJNSW_ISE_SB_EENSW_ISG_SB_EEEEESI_SJ_SI_SJ_NS1G_6fusion15FusionCallbacksIS1K_NS1O_17LinearCombinationISI_fSI_fLNS_15FloatRoundStyleE2EEESH_S1N_JEEENS4_5SM1004TMEM4LOAD26SM100_TMEM_LOAD_32dp32b64xES13_S1D_NS4_39AutoVectorizingCopyWithAssumedAlignmentILi128EEENS4_14SM90_TMA_STOREES1D_S1Z_S1Z_EEEvvEEEEvNT_6ParamsE:
[----:B------:R-:W1:Y:S01]  /*0000*/  LDC R1, c[0x0][0x37c] ;  /* 0x0000df00ff017b82 */ /* 0x000e620000000800 */
[----:B------:R-:W2:Y:S01]  /*0010*/  S2R R185, SR_TID.X ;  /* 0x0000000000b97919 */ /* 0x000ea20000002100 */
[----:B------:R-:W3:Y:S01]  /*0020*/  LDCU.64 UR4, c[0x0][0x890] ;  /* 0x00011200ff0477ac */ /* 0x000ee20008000a00 */
[----:B------:R-:W-:Y:S02]  /*0030*/  PRMT R171, RZ, 0x7610, R171 ;  /* 0x00007610ffab7816 */ /* 0x000fe400000000ab */
[----:B------:R-:W-:Y:S01]  /*0040*/  ELECT P5, URZ, PT ;  /* 0x0000000000ff782f */ /* 0x000fe200038a0000 */
[----:B------:R-:W4:Y:S01]  /*0050*/  LDCU.64 UR46, c[0x0][0x358] ;  /* 0x00006b00ff2e77ac */ /* 0x000f220008000a00 */
[----:B---3--:R-:W-:-:S04]  /*0060*/  UISETP.NE.U32.AND UP0, UPT, UR4, URZ, UPT ;  /* 0x000000ff0400728c */ /* 0x008fc8000bf05070 */
[----:B------:R-:W-:Y:S01]  /*0070*/  UISETP.NE.AND.EX UP0, UPT, UR5, URZ, UPT, UP0 ;  /* 0x000000ff0500728c */ /* 0x000fe2000bf05300 */
[----:B--2---:R-:W-:-:S05]  /*0080*/  SHF.R.U32.HI R173, RZ, 0x5, R185 ;  /* 0x00000005ffad7819 */ /* 0x004fca00000116b9 */
[----:B------:R-:W2:Y:S02]  /*0090*/  SHFL.IDX PT, R0, R173, RZ, 0x1f ;  /* 0x00001fffad007589 */ /* 0x000ea400000e0000 */
[----:B--2---:R-:W-:Y:S01]  /*00a0*/  R2UR UR8, R0 ;  /* 0x00000000000872ca */ /* 0x004fe200000e0000 */
[----:B-1--4-:R-:W-:-:S14]  /*00b0*/  BRA.U UP0, `(.L_x_0) ;  /* 0x00000001002c7547 */ /* 0x012fdc000b800000 */
[----:B------:R-:W1:Y:S02]  /*00c0*/  LDCU.64 UR6, c[0x0][0x888] ;  /* 0x00011100ff0677ac */ /* 0x000e640008000a00 */
[----:B-1----:R-:W-:-:S04]  /*00d0*/  UISETP.NE.U32.AND UP0, UPT, UR6, URZ, UPT ;  /* 0x000000ff0600728c */ /* 0x002fc8000bf05070 */
[----:B------:R-:W-:-:S09]  /*00e0*/  UISETP.NE.AND.EX UP0, UPT, UR7, URZ, UPT, UP0 ;  /* 0x000000ff0700728c */ /* 0x000fd2000bf05300 */
[----:B------:R-:W-:Y:S05]  /*00f0*/  BRA.U !UP0, `(.L_x_1) ;  /* 0x0000000108107547 */ /* 0x000fea000b800000 */
[----:B------:R-:W1:Y:S02]  /*0100*/  LDC.64 R2, c[0x0][0x888] ;  /* 0x00022200ff027b82 */ /* 0x000e640000000a00 */
[----:B-1----:R1:W5:Y:S01]  /*0110*/  LDG.E R81, desc[UR46][R2.64] ;  /* 0x0000002e02517981 */ /* 0x002362000c1e1900 */
[----:B------:R-:W-:Y:S01]  /*0120*/  HFMA2 R171, -RZ, RZ, 0, 5.9604644775390625e-08 ;  /* 0x00000001ffab7431 */ /* 0x000fe200000001ff */
[----:B------:R-:W-:Y:S05]  /*0130*/  BRA `(.L_x_0) ;  /* 0x00000000000c7947 */ /* 0x000fea0003800000 */
.L_x_1:
[----:B------:R-:W1:Y:S01]  /*0140*/  LDCU UR6, c[0x0][0x880] ;  /* 0x00011000ff0677ac */ /* 0x000e620008000800 */
[----:B------:R-:W-:Y:S01]  /*0150*/  HFMA2 R171, -RZ, RZ, 0, 5.9604644775390625e-08 ;  /* 0x00000001ffab7431 */ /* 0x000fe200000001ff */
[----:B-1----:R-:W-:-:S07]  /*0160*/  MOV R81, UR6 ;  /* 0x0000000600517c02 */ /* 0x002fce0008000f00 */
.L_x_0:
[----:B------:R-:W2:Y:S02]  /*0170*/  LDCU.64 UR6, c[0x0][0x8b0] ;  /* 0x00011600ff0677ac */ /* 0x000ea40008000a00 */
[----:B--2---:R-:W-:-:S04]  /*0180*/  UISETP.NE.U32.AND UP0, UPT, UR6, URZ, UPT ;  /* 0x000000ff0600728c */ /* 0x004fc8000bf05070 */
[----:B------:R-:W-:-:S09]  /*0190*/  UISETP.NE.AND.EX UP0, UPT, UR7, URZ, UPT, UP0 ;  /* 0x000000ff0700728c */ /* 0x000fd2000bf05300 */
[----:B------:R-:W-:Y:S05]  /*01a0*/  BRA.U UP0, `(.L_x_2) ;  /* 0x0000000100247547 */ /* 0x000fea000b800000 */
[----:B------:R-:W2:Y:S02]  /*01b0*/  LDCU.64 UR6, c[0x0][0x8a8] ;  /* 0x00011500ff0677ac */ /* 0x000ea40008000a00 */
[----:B--2---:R-:W-:-:S04]  /*01c0*/  UISETP.NE.U32.AND UP0, UPT, UR6, URZ, UPT ;  /* 0x000000ff0600728c */ /* 0x004fc8000bf05070 */
[----:B------:R-:W-:-:S09]  /*01d0*/  UISETP.NE.AND.EX UP0, UPT, UR7, URZ, UPT, UP0 ;  /* 0x000000ff0700728c */ /* 0x000fd2000bf05300 */
[----:B------:R-:W-:Y:S05]  /*01e0*/  BRA.U !UP0, `(.L_x_3) ;  /* 0x00000001080c7547 */ /* 0x000fea000b800000 */
[----:B------:R-:W2:Y:S02]  /*01f0*/  LDC.64 R78, c[0x0][0x8a8] ;  /* 0x00022a00ff4e7b82 */ /* 0x000ea40000000a00 */
[----:B--2---:R2:W5:Y:S01]  /*0200*/  LDG.E R78, desc[UR46][R78.64] ;  /* 0x0000002e4e4e7981 */ /* 0x004562000c1e1900 */
[----:B------:R-:W-:Y:S05]  /*0210*/  BRA `(.L_x_2) ;  /* 0x0000000000087947 */ /* 0x000fea0003800000 */
.L_x_3:
[----:B------:R-:W2:Y:S02]  /*0220*/  LDCU UR6, c[0x0][0x8a0] ;  /* 0x00011400ff0677ac */ /* 0x000ea40008000800 */
[----:B--2---:R-:W-:Y:S02]  /*0230*/  MOV R78, UR6 ;  /* 0x00000006004e7c02 */ /* 0x004fe40008000f00 */
.L_x_2:
[----:B------:R-:W-:Y:S01]  /*0240*/  IMAD.U32 R0, RZ, RZ, UR8 ;  /* 0x00000008ff007e24 */ /* 0x000fe2000f8e00ff */
[----:B------:R-:W-:Y:S04]  /*0250*/  BSSY.RECONVERGENT B0, `(.L_x_4) ;  /* 0x000000c000007945 */ /* 0x000fe80003800200 */
[C---:B------:R-:W-:Y:S02]  /*0260*/  ISETP.NE.OR P1, PT, R0.reuse, 0x1, !P5 ;  /* 0x000000010000780c */ /* 0x040fe40006f25670 */
[----:B------:R-:W-:-:S11]  /*0270*/  ISETP.NE.OR P0, PT, R0, 0x3, !P5 ;  /* 0x000000030000780c */ /* 0x000fd60006f05670 */
[----:B------:R-:W-:Y:S05]  /*0280*/  @P1 BRA `(.L_x_5) ;  /* 0x0000000000201947 */ /* 0x000fea0003800000 */
[----:B------:R-:W3:Y:S02]  /*0290*/  LDCU.64 UR6, c[0x0][0x348] ;  /* 0x00006900ff0677ac */ /* 0x000ee40008000a00 */
[----:B---3--:R-:W-:Y:S02]  /*02a0*/  UIADD3 UR10, UP1, UPT, UR6, 0x80, URZ ;  /* 0x00000080060a7890 */ /* 0x008fe4000ff3e0ff */
[----:B------:R-:W-:Y:S02]  /*02b0*/  UIADD3 UR6, UP0, UPT, UR6, 0x180, URZ ;  /* 0x0000018006067890 */ /* 0x000fe4000ff1e0ff */
[----:B------:R-:W-:Y:S02]  /*02c0*/  UIADD3.X UR11, UPT, UPT, URZ, UR7, URZ, UP1, !UPT ;  /* 0x00000007ff0b7290 */ /* 0x000fe40008ffe4ff */
[----:B------:R-:W-:-:S07]  /*02d0*/  UIADD3.X UR7, UPT, UPT, URZ, UR7, URZ, UP0, !UPT ;  /* 0x00000007ff077290 */ /* 0x000fce00087fe4ff */
[----:B------:R3:W-:Y:S02]  /*02e0*/  UTMACCTL.PF [UR10] ;  /* 0x000000000a0079b9 */ /* 0x0007e40008040000 */
[----:B------:R3:W-:Y:S02]  /*02f0*/  UTMACCTL.PF [UR6] ;  /* 0x00000000060079b9 */ /* 0x0007e40008040000 */
[----:B---3--:R-:W-:Y:S01]  /*0300*/  NOP ;  /* 0x0000000000007918 */ /* 0x008fe20000000000 */
.L_x_5:
[----:B------:R-:W-:Y:S05]  /*0310*/  BSYNC.RECONVERGENT B0 ;  /* 0x0000000000007941 */ /* 0x000fea0003800200 */
.L_x_4:
[----:B------:R-:W-:Y:S04]  /*0320*/  BSSY.RECONVERGENT B0, `(.L_x_6) ;  /* 0x000000a000007945 */ /* 0x000fe80003800200 */
        /* <DEDUP_REMOVED lines=9> */
.L_x_7:
[----:B------:R-:W-:Y:S05]  /*03c0*/  BSYNC.RECONVERGENT B0 ;  /* 0x0000000000007941 */ /* 0x000fea0003800200 */
.L_x_6:
[----:B------:R-:W3:Y:S01]  /*03d0*/  LDCU.64 UR6, c[0x0][0x888] ;  /* 0x00011100ff0677ac */ /* 0x000ee20008000a00 */
[----:B------:R-:W-:Y:S02]  /*03e0*/  UISETP.EQ.U32.AND UP1, UPT, UR4, URZ, UPT ;  /* 0x000000ff0400728c */ /* 0x000fe4000bf22070 */
[----:B------:R-:W-:Y:S02]  /*03f0*/  UPLOP3.LUT UP2, UPT, UPT, UPT, UPT, 0x80, 0x8 ;  /* 0x000000000008789c */ /* 0x000fe40003f4f070 */
[----:B---3--:R-:W-:-:S04]  /*0400*/  UISETP.NE.U32.AND UP0, UPT, UR6, URZ, UPT ;  /* 0x000000ff0600728c */ /* 0x008fc8000bf05070 */
[----:B------:R-:W-:-:S04]  /*0410*/  UISETP.NE.AND.EX UP0, UPT, UR7, URZ, UPT, UP0 ;  /* 0x000000ff0700728c */ /* 0x000fc8000bf05300 */
[----:B------:R-:W-:-:S04]  /*0420*/  UISETP.EQ.OR.EX UP3, UPT, UR5, URZ, !UP0, UP1 ;  /* 0x000000ff0500728c */ /* 0x000fc8000c762710 */
[----:B------:R-:W-:-:S05]  /*0430*/  UP2UR UR50, UPR, URZ, 0x8 ;  /* 0x00000008ff327883 */ /* 0x000fca0008000000 */
[----:B------:R-:W-:Y:S07]  /*0440*/  BRA.U !UP3, `(.L_x_8) ;  /* 0x000000010b207547 */ /* 0x000fee000b800000 */
[----:B------:R-:W-:Y:S01]  /*0450*/  UISETP.NE.U32.AND UP2, UPT, UR4, URZ, UPT ;  /* 0x000000ff0400728c */ /* 0x000fe2000bf45070 */
[----:B-----5:R-:W-:Y:S01]  /*0460*/  FSETP.NEU.AND P0, PT, R81, RZ, PT ;  /* 0x000000ff5100720b */ /* 0x020fe20003f0d000 */
[----:B------:R-:W-:Y:S02]  /*0470*/  USEL UR4, URZ, 0xffffffff, UP0 ;  /* 0xffffffffff047887 */ /* 0x000fe40008000000 */
[----:B------:R-:W-:-:S10]  /*0480*/  UISETP.NE.AND.EX UP2, UPT, UR5, URZ, UPT, UP2 ;  /* 0x000000ff0500728c */ /* 0x000fd4000bf45320 */
[----:B------:R-:W-:Y:S01]  /*0490*/  VOTEU.ANY UP1, P0 ;  /* 0x0000000000ff7886 */ /* 0x000fe20000020100 */
[----:B------:R-:W-:-:S04]  /*04a0*/  @!UP2 USEL UR4, URZ, 0xffffffff, UP1 ;  /* 0xffffffffff04a887 */ /* 0x000fc80008800000 */
[----:B------:R-:W-:-:S04]  /*04b0*/  ULOP3.LUT UR4, UR4, 0x1, URZ, 0xc0, !UPT ;  /* 0x0000000104047892 */ /* 0x000fc8000f8ec0ff */
[----:B------:R-:W-:-:S11]  /*04c0*/  UISETP.NE.U32.AND UP2, UPT, UR4, 0x1, UPT ;  /* 0x000000010400788c */ /* 0x000fd6000bf45070 */
.L_x_8:
[----:B-1----:R-:W1:Y:S01]  /*04d0*/  SHFL.IDX PT, R2, R173, RZ, 0x1f ;  /* 0x00001fffad027589 */ /* 0x002e6200000e0000 */
[----:B------:R-:W-:-:S04]  /*04e0*/  UISETP.NE.AND UP1, UPT, UR8, 0x2, UPT ;  /* 0x000000020800788c */ /* 0x000fc8000bf25270 */
[----:B------:R-:W-:Y:S01]  /*04f0*/  USEL UR6, URZ, 0x1, UP1 ;  /* 0x00000001ff067887 */ /* 0x000fe20008800000 */
[----:B-1----:R-:W-:-:S13]  /*0500*/  ISETP.NE.AND P0, PT, R2, RZ, PT ;  /* 0x000000ff0200720c */ /* 0x002fda0003f05270 */
[----:B------:R-:W-:Y:S05]  /*0510*/  @P0 BRA `(.L_x_9) ;  /* 0x0000000000380947 */ /* 0x000fea0003800000 */
[----:B------:R-:W1:Y:S01]  /*0520*/  S2UR UR5, SR_CgaCtaId ;  /* 0x00000000000579c3 */ /* 0x000e620000008800 */
[----:B------:R-:W-:Y:S01]  /*0530*/  UMOV UR7, 0x400 ;  /* 0x0000040000077882 */ /* 0x000fe20000000000 */
[----:B------:R-:W-:Y:S01]  /*0540*/  UMOV UR4, 0x1 ;  /* 0x0000000100047882 */ /* 0x000fe20000000000 */
[----:B------:R-:W-:Y:S01]  /*0550*/  ELECT P0, URZ, PT ;  /* 0x0000000000ff782f */ /* 0x000fe20003800000 */
[----:B------:R-:W-:-:S04]  /*0560*/  UIADD3 UR10, UPT, UPT, -UR4, 0x100000, URZ ;  /* 0x00100000040a7890 */ /* 0x000fc8000fffe1ff */
[----:B------:R-:W-:Y:S02]  /*0570*/  USHF.L.U32 UR11, UR10, 0xb, URZ ;  /* 0x0000000b0a0b7899 */ /* 0x000fe400080006ff */
[----:B------:R-:W-:Y:S02]  /*0580*/  USHF.L.U32 UR10, UR10, 0x1, URZ ;  /* 0x000000010a0a7899 */ /* 0x000fe400080006ff */
[----:B-1----:R-:W-:Y:S01]  /*0590*/  ULEA UR5, UR5, UR7, 0x18 ;  /* 0x0000000705057291 */ /* 0x002fe2000f8ec0ff */
[----:B------:R-:W1:Y:S11]  /*05a0*/  FENCE.VIEW.ASYNC.S ;  /* 0x00000000000073c6 */ /* 0x000e760000000000 */
[----:B-1----:R1:W3:Y:S01]  /*05b0*/  SYNCS.EXCH.64 URZ, [UR5], UR10 ;  /* 0x0000000a05ff75b2 */ /* 0x0022e20008000100 */
[----:B------:R1:W4:Y:S01]  /*05c0*/  SYNCS.EXCH.64 URZ, [UR5+0x10], UR10 ;  /* 0x0000100a05ff75b2 */ /* 0x0003220008000100 */
[----:B------:R1:W1:Y:S01]  /*05d0*/  SYNCS.EXCH.64 URZ, [UR5+0x8], UR10 ;  /* 0x0000080a05ff75b2 */ /* 0x0002620008000100 */
[----:B------:R1:W1:Y:S01]  /*05e0*/  SYNCS.EXCH.64 URZ, [UR5+0x18], UR10 ;  /* 0x0000180a05ff75b2 */ /* 0x0002620008000100 */
[----:B------:R-:W-:Y:S01]  /*05f0*/  NOP ;  /* 0x0000000000007918 */ /* 0x000fe20000000000 */
.L_x_9:
[----:B------:R-:W2:Y:S01]  /*0600*/  SHFL.IDX PT, R2, R173, RZ, 0x1f ;  /* 0x00001fffad027589 */ /* 0x000ea200000e0000 */
[----:B------:R-:W-:Y:S01]  /*0610*/  NOP ;  /* 0x0000000000007918 */ /* 0x000fe20000000000 */
[----:B--2---:R-:W-:-:S13]  /*0620*/  ISETP.NE.AND P0, PT, R2, 0x1, PT ;  /* 0x000000010200780c */ /* 0x004fda0003f05270 */
[----:B------:R-:W-:Y:S05]  /*0630*/  @P0 BRA `(.L_x_10) ;  /* 0x0000000000580947 */ /* 0x000fea0003800000 */
[----:B------:R-:W2:Y:S01]  /*0640*/  S2UR UR7, SR_CgaCtaId ;  /* 0x00000000000779c3 */ /* 0x000ea20000008800 */
[----:B------:R-:W-:Y:S01]  /*0650*/  UMOV UR9, 0x400 ;  /* 0x0000040000097882 */ /* 0x000fe20000000000 */
[----:B-1----:R-:W-:Y:S01]  /*0660*/  UMOV UR5, 0x20 ;  /* 0x0000002000057882 */ /* 0x002fe20000000000 */
[----:B------:R-:W-:Y:S01]  /*0670*/  UMOV UR4, 0x80 ;  /* 0x0000008000047882 */ /* 0x000fe20000000000 */
[----:B------:R-:W-:-:S04]  /*0680*/  UIADD3 UR10, UPT, UPT, -UR5, 0x100000, URZ ;  /* 0x00100000050a7890 */ /* 0x000fc8000fffe1ff */
[----:B------:R-:W-:Y:S02]  /*0690*/  USHF.L.U32 UR11, UR10, 0xb, URZ ;  /* 0x0000000b0a0b7899 */ /* 0x000fe400080006ff */
[----:B------:R-:W-:Y:S02]  /*06a0*/  USHF.L.U32 UR10, UR10, 0x1, URZ ;  /* 0x000000010a0a7899 */ /* 0x000fe400080006ff */
[----:B------:R-:W-:-:S04]  /*06b0*/  UIADD3 UR4, UPT, UPT, -UR4, 0x100000, URZ ;  /* 0x0010000004047890 */ /* 0x000fc8000fffe1ff */
[----:B------:R-:W-:Y:S02]  /*06c0*/  USHF.L.U32 UR5, UR4, 0xb, URZ ;  /* 0x0000000b04057899 */ /* 0x000fe400080006ff */
[----:B------:R-:W-:Y:S01]  /*06d0*/  USHF.L.U32 UR4, UR4, 0x1, URZ ;  /* 0x0000000104047899 */ /* 0x000fe200080006ff */
[----:B------:R-:W-:Y:S01]  /*06e0*/  ELECT P0, URZ, PT ;  /* 0x0000000000ff782f */ /* 0x000fe20003800000 */
[----:B--2---:R-:W-:Y:S01]  /*06f0*/  ULEA UR7, UR7, UR9, 0x18 ;  /* 0x0000000907077291 */ /* 0x004fe2000f8ec0ff */
[----:B------:R-:W1:Y:S11]  /*0700*/  FENCE.VIEW.ASYNC.S ;  /* 0x00000000000073c6 */ /* 0x000e760000000000 */
[----:B-1----:R2:W1:Y:S01]  /*0710*/  SYNCS.EXCH.64 URZ, [UR7+0x20], UR10 ;  /* 0x0000200a07ff75b2 */ /* 0x0024620008000100 */
[----:B------:R2:W1:Y:S01]  /*0720*/  SYNCS.EXCH.64 URZ, [UR7+0x40], UR4 ;  /* 0x0000400407ff75b2 */ /* 0x0004620008000100 */
[----:B------:R2:W1:Y:S01]  /*0730*/  SYNCS.EXCH.64 URZ, [UR7+0x28], UR10 ;  /* 0x0000280a07ff75b2 */ /* 0x0004620008000100 */
[----:B------:R2:W1:Y:S01]  /*0740*/  SYNCS.EXCH.64 URZ, [UR7+0x48], UR4 ;  /* 0x0000480407ff75b2 */ /* 0x0004620008000100 */
[----:B------:R2:W1:Y:S01]  /*0750*/  SYNCS.EXCH.64 URZ, [UR7+0x30], UR10 ;  /* 0x0000300a07ff75b2 */ /* 0x0004620008000100 */
[----:B------:R2:W1:Y:S01]  /*0760*/  SYNCS.EXCH.64 URZ, [UR7+0x50], UR4 ;  /* 0x0000500407ff75b2 */ /* 0x0004620008000100 */
[----:B------:R2:W1:Y:S01]  /*0770*/  SYNCS.EXCH.64 URZ, [UR7+0x38], UR10 ;  /* 0x0000380a07ff75b2 */ /* 0x0004620008000100 */
[----:B------:R2:W1:Y:S02]  /*0780*/  SYNCS.EXCH.64 URZ, [UR7+0x58], UR4 ;  /* 0x0000580407ff75b2 */ /* 0x0004640008000100 */
[----:B--2---:R-:W-:Y:S01]  /*0790*/  NOP ;  /* 0x0000000000007918 */ /* 0x004fe20000000000 */
.L_x_10:
[----:B------:R-:W2:Y:S01]  /*07a0*/  SHFL.IDX PT, R2, R173, RZ, 0x1f ;  /* 0x00001fffad027589 */ /* 0x000ea200000e0000 */
[----:B------:R-:W-:Y:S01]  /*07b0*/  NOP ;  /* 0x0000000000007918 */ /* 0x000fe20000000000 */
[----:B--2---:R-:W-:-:S13]  /*07c0*/  ISETP.NE.AND P0, PT, R2, 0x3, PT ;  /* 0x000000030200780c */ /* 0x004fda0003f05270 */
[----:B------:R-:W-:Y:S05]  /*07d0*/  @P0 BRA `(.L_x_11) ;  /* 0x0000000000300947 */ /* 0x000fea0003800000 */
[----:B-1----:R-:W1:Y:S01]  /*07e0*/  S2UR UR5, SR_CgaCtaId ;  /* 0x00000000000579c3 */ /* 0x002e620000008800 */
        /* <DEDUP_REMOVED lines=8> */
[----:B-1----:R2:W1:Y:S01]  /*0870*/  SYNCS.EXCH.64 URZ, [UR5+0x60], UR10 ;  /* 0x0000600a05ff75b2 */ /* 0x0024620008000100 */
[----:B------:R2:W1:Y:S02]  /*0880*/  SYNCS.EXCH.64 URZ, [UR5+0x68], UR10 ;  /* 0x0000680a05ff75b2 */ /* 0x0004640008000100 */
[----:B--2---:R-:W-:Y:S01]  /*0890*/  NOP ;  /* 0x0000000000007918 */ /* 0x004fe20000000000 */
.L_x_11:
[----:B------:R-:W2:Y:S01]  /*08a0*/  SHFL.IDX PT, R2, R173, RZ, 0x1f ;  /* 0x00001fffad027589 */ /* 0x000ea200000e0000 */
[----:B------:R-:W-:Y:S01]  /*08b0*/  NOP ;  /* 0x0000000000007918 */ /* 0x000fe20000000000 */
[----:B--2---:R-:W-:-:S13]  /*08c0*/  ISETP.NE.AND P0, PT, R2, 0x4, PT ;  /* 0x000000040200780c */ /* 0x004fda0003f05270 */
[----:B------:R-:W-:Y:S05]  /*08d0*/  @P0 BRA `(.L_x_12) ;  /* 0x00000000004c0947 */ /* 0x000fea0003800000 */
[----:B-1----:R-:W1:Y:S01]  /*08e0*/  S2UR UR5, SR_CgaCtaId ;  /* 0x00000000000579c3 */ /* 0x002e620000008800 */
[----:B------:R-:W-:Y:S01]  /*08f0*/  UMOV UR9, 0x100 ;  /* 0x0000010000097882 */ /* 0x000fe20000000000 */
[----:B------:R-:W-:Y:S01]  /*0900*/  UMOV UR7, 0x400 ;  /* 0x0000040000077882 */ /* 0x000fe20000000000 */
[----:B------:R-:W-:Y:S01]  /*0910*/  USEL UR9, UR9, 0xe0, UP2 ;  /* 0x000000e009097887 */ /* 0x000fe20009000000 */
[----:B------:R-:W-:Y:S01]  /*0920*/  UMOV UR4, 0x1 ;  /* 0x0000000100047882 */ /* 0x000fe20000000000 */
[----:B------:R-:W-:Y:S01]  /*0930*/  ELECT P0, URZ, PT ;  /* 0x0000000000ff782f */ /* 0x000fe20003800000 */
[----:B------:R-:W-:-:S04]  /*0940*/  UIADD3 UR10, UPT, UPT, -UR4, 0x100000, URZ ;  /* 0x00100000040a7890 */ /* 0x000fc8000fffe1ff */
[----:B------:R-:W-:Y:S02]  /*0950*/  USHF.L.U32 UR11, UR10, 0xb, URZ ;  /* 0x0000000b0a0b7899 */ /* 0x000fe400080006ff */
[----:B------:R-:W-:Y:S02]  /*0960*/  USHF.L.U32 UR10, UR10, 0x1, URZ ;  /* 0x000000010a0a7899 */ /* 0x000fe400080006ff */
[----:B------:R-:W-:-:S04]  /*0970*/  UIADD3 UR12, UPT, UPT, -UR9, 0x100000, URZ ;  /* 0x00100000090c7890 */ /* 0x000fc8000fffe1ff */
[----:B------:R-:W-:Y:S02]  /*0980*/  USHF.L.U32 UR13, UR12, 0xb, URZ ;  /* 0x0000000b0c0d7899 */ /* 0x000fe400080006ff */
[----:B------:R-:W-:Y:S02]  /*0990*/  USHF.L.U32 UR12, UR12, 0x1, URZ ;  /* 0x000000010c0c7899 */ /* 0x000fe400080006ff */
[----:B-1----:R-:W-:Y:S01]  /*09a0*/  ULEA UR5, UR5, UR7, 0x18 ;  /* 0x0000000705057291 */ /* 0x002fe2000f8ec0ff */
[----:B------:R-:W1:Y:S11]  /*09b0*/  FENCE.VIEW.ASYNC.S ;  /* 0x00000000000073c6 */ /* 0x000e760000000000 */
[----:B-1----:R2:W1:Y:S01]  /*09c0*/  SYNCS.EXCH.64 URZ, [UR5+0x70], UR10 ;  /* 0x0000700a05ff75b2 */ /* 0x0024620008000100 */
[----:B------:R2:W1:Y:S01]  /*09d0*/  SYNCS.EXCH.64 URZ, [UR5+0x80], UR12 ;  /* 0x0000800c05ff75b2 */ /* 0x0004620008000100 */
[----:B------:R2:W1:Y:S01]  /*09e0*/  SYNCS.EXCH.64 URZ, [UR5+0x78], UR10 ;  /* 0x0000780a05ff75b2 */ /* 0x0004620008000100 */
[----:B------:R2:W1:Y:S02]  /*09f0*/  SYNCS.EXCH.64 URZ, [UR5+0x88], UR12 ;  /* 0x0000880c05ff75b2 */ /* 0x0004640008000100 */
[----:B--2---:R-:W-:Y:S01]  /*0a00*/  NOP ;  /* 0x0000000000007918 */ /* 0x004fe20000000000 */
.L_x_12:
        /* <DEDUP_REMOVED lines=20> */
[----:B------:R2:W1:Y:S02]  /*0b50*/  SYNCS.EXCH.64 URZ, [UR7+0xa8], UR4 ;  /* 0x0000a80407ff75b2 */ /* 0x0004640008000100 */
[----:B--2---:R-:W-:Y:S01]  /*0b60*/  NOP ;  /* 0x0000000000007918 */ /* 0x004fe20000000000 */
.L_x_13:
        /* <DEDUP_REMOVED lines=18> */
.L_x_14:
[----:B-1----:R-:W1:Y:S01]  /*0c90*/  S2UR UR5, SR_CTAID.X ;  /* 0x00000000000579c3 */ /* 0x002e620000002500 */
[----:B------:R-:W-:-:S05]  /*0ca0*/  CS2R.32 R170, SR_CgaSize ;  /* 0x0000000000aa7805 */ /* 0x000fca0000008a00 */
[----:B------:R-:W-:-:S05]  /*0cb0*/  IMAD R170, R170, -0xa0, RZ ;  /* 0xffffff60aaaa7824 */ /* 0x000fca00078e02ff */
[----:B------:R-:W-:-:S14]  /*0cc0*/  R2UR UR9, R170 ;  /* 0x00000000aa0972ca */ /* 0x000fdc00000e0000 */
[----:B------:R-:W2:Y:S01]  /*0cd0*/  LDCU UR9, c[0x0][UR9+0x2b0] ;  /* 0x00005600090977ac */ /* 0x000ea20008000800 */
[----:B------:R-:W-:Y:S01]  /*0ce0*/  NOP ;  /* 0x0000000000007918 */ /* 0x000fe20000000000 */
[----:B------:R-:W-:-:S05]  /*0cf0*/  CS2R.32 R170, SR_CgaSize ;  /* 0x0000000000aa7805 */ /* 0x000fca0000008a00 */
[----:B------:R-:W-:-:S05]  /*0d00*/  IMAD R170, R170, -0xa0, RZ ;  /* 0xffffff60aaaa7824 */ /* 0x000fca00078e02ff */
[----:B------:R-:W-:-:S14]  /*0d10*/  R2UR UR7, R170 ;  /* 0x00000000aa0772ca */ /* 0x000fdc00000e0000 */
[----:B------:R-:W3:Y:S01]  /*0d20*/  LDCU UR7, c[0x0][UR7+0x2b4] ;  /* 0x00005680070777ac */ /* 0x000ee20008000800 */
[----:B------:R-:W4:Y:S08]  /*0d30*/  S2UR UR4, SR_CTAID.Y ;  /* 0x00000000000479c3 */ /* 0x000f300000002600 */
[----:B------:R-:W3:Y:S01]  /*0d40*/  LDC R9, c[0x0][0xb24] ;  /* 0x0002c900ff097b82 */ /* 0x000ee20000000800 */
[----:B-1----:R-:W-:-:S02]  /*0d50*/  I2FP.F32.U32 R5, UR5 ;  /* 0x0000000500057c45 */ /* 0x002fc40008201000 */
[----:B------:R-:W-:-:S05]  /*0d60*/  CS2R.32 R3, SR_CgaSize ;  /* 0x0000000000037805 */ /* 0x000fca0000008a00 */
[----:B------:R-:W-:-:S06]  /*0d70*/  IMAD R3, R3, -0xa0, RZ ;  /* 0xffffff6003037824 */ /* 0x000fcc00078e02ff */
[----:B------:R-:W1:Y:S01]  /*0d80*/  LDC R3, c[0x0][R3+0x2a0] ;  /* 0x0000a80003037b82 */ /* 0x000e620000000800 */
[----:B------:R-:W-:Y:S01]  /*0d90*/  MOV R21, UR5 ;  /* 0x0000000500157c02 */ /* 0x000fe20008000f00 */
[----:B--2---:R-:W-:Y:S01]  /*0da0*/  FMUL R5, R5, UR9 ;  /* 0x0000000905057c20 */ /* 0x004fe20008400000 */
[----:B----4-:R-:W-:Y:S02]  /*0db0*/  I2FP.F32.U32 R4, UR4 ;  /* 0x0000000400047c45 */ /* 0x010fe40008201000 */
[----:B------:R-:W-:-:S05]  /*0dc0*/  CS2R.32 R2, SR_CgaSize ;  /* 0x0000000000027805 */ /* 0x000fca0000008a00 */
[----:B------:R-:W-:-:S06]  /*0dd0*/  IMAD R2, R2, -0xa0, RZ ;  /* 0xffffff6002027824 */ /* 0x000fcc00078e02ff */
[----:B------:R-:W2:Y:S01]  /*0de0*/  LDC R2, c[0x0][R2+0x2a4] ;  /* 0x0000a90002027b82 */ /* 0x000ea20000000800 */
[----:B------:R-:W4:Y:S01]  /*0df0*/  F2I.U32.TRUNC.NTZ R170, R5 ;  /* 0x0000000500aa7305 */ /* 0x000f22000020f000 */
[----:B------:R-:W-:Y:S01]  /*0e00*/  MOV R20, UR4 ;  /* 0x0000000400147c02 */ /* 0x000fe20008000f00 */
[----:B---3--:R-:W-:-:S05]  /*0e10*/  FMUL R4, R4, UR7 ;  /* 0x0000000704047c20 */ /* 0x008fca0008400000 */
[----:B------:R-:W-:Y:S01]  /*0e20*/  BAR.SYNC.DEFER_BLOCKING 0x0 ;  /* 0x0000000000007b1d */ /* 0x000fe20000010000 */
[----:B------:R-:W-:-:S05]  /*0e30*/  ISETP.GE.AND P0, PT, R9, 0x1, PT ;  /* 0x000000010900780c */ /* 0x000fca0003f06270 */
[----:B------:R-:W3:Y:S02]  /*0e40*/  F2I.U32.TRUNC.NTZ R147, R4 ;  /* 0x0000000400937305 */ /* 0x000ee4000020f000 */
[----:B------:R-:W2:Y:S01]  /*0e50*/  S2UR UR36, SR_CTAID.Z ;  /* 0x00000000002479c3 */ /* 0x000ea20000002700 */
[----:B----4-:R-:W-:-:S05]  /*0e60*/  IADD3 R170, PT, PT, -R170, RZ, RZ ;  /* 0x000000ffaaaa7210 */ /* 0x010fca0007ffe1ff */
[----:B-1----:R-:W-:Y:S01]  /*0e70*/  IMAD R170, R3, R170, UR5 ;  /* 0x0000000503aa7e24 */ /* 0x002fe2000f8e02aa */
[----:B---3--:R-:W-:-:S05]  /*0e80*/  IADD3 R147, PT, PT, -R147, RZ, RZ ;  /* 0x000000ff93937210 */ /* 0x008fca0007ffe1ff */
[----:B--2---:R-:W-:Y:S01]  /*0e90*/  IMAD R147, R2, R147, UR4 ;  /* 0x0000000402937e24 */ /* 0x004fe2000f8e0293 */
[----:B------:R-:W-:Y:S06]  /*0ea0*/  @!P0 BRA `(.L_x_15) ;  /* 0x0000000000b88947 */ /* 0x000fec0003800000 */
[----:B------:R-:W1:Y:S01]  /*0eb0*/  LDC.64 R4, c[0x0][0xb18] ;  /* 0x0002c600ff047b82 */ /* 0x000e620000000a00 */
[----:B------:R-:W-:-:S07]  /*0ec0*/  ISETP.NE.AND P0, PT, R9, 0x1, PT ;  /* 0x000000010900780c */ /* 0x000fce0003f05270 */
[----:B------:R-:W2:Y:S08]  /*0ed0*/  LDC R10, c[0x0][0xb0c] ;  /* 0x0002c300ff0a7b82 */ /* 0x000eb00000000800 */
[----:B------:R-:W3:Y:S08]  /*0ee0*/  LDC R11, c[0x0][0x370] ;  /* 0x0000dc00ff0b7b82 */ /* 0x000ef00000000800 */
[----:B------:R-:W4:Y:S01]  /*0ef0*/  LDC R12, c[0x0][0x374] ;  /* 0x0000dd00ff0c7b82 */ /* 0x000f220000000800 */
[----:B-1----:R-:W-:-:S07]  /*0f00*/  ISETP.NE.AND P1, PT, R4, 0x1, PT ;  /* 0x000000010400780c */ /* 0x002fce0003f25270 */
[----:B------:R-:W3:Y:S01]  /*0f10*/  LDC.64 R6, c[0x0][0xb10] ;  /* 0x0002c400ff067b82 */ /* 0x000ee20000000a00 */
[----:B--2---:R-:W-:-:S07]  /*0f20*/  ISETP.NE.AND P2, PT, R10, 0x1, PT ;  /* 0x000000010a00780c */ /* 0x004fce0003f45270 */
[----:B------:R-:W1:Y:S08]  /*0f30*/  LDC R8, c[0x0][0xb20] ;  /* 0x0002c800ff087b82 */ /* 0x000e700000000800 */
[----:B------:R-:W2:Y:S01]  /*0f40*/  LDC.64 R2, c[0x0][0xb28] ;  /* 0x0002ca00ff027b82 */ /* 0x000ea20000000a00 */
[----:B----4-:R-:W-:-:S04]  /*0f50*/  IMAD.HI.U32 R13, R12, R5, RZ ;  /* 0x000000050c0d7227 */ /* 0x010fc800078e00ff */
[----:B------:R-:W-:-:S04]  /*0f60*/  IMAD.HI.U32 R5, R20, R5, RZ ;  /* 0x0000000514057227 */ /* 0x000fc800078e00ff */
[----:B---3--:R-:W-:-:S04]  /*0f70*/  IMAD.HI.U32 R14, R11, R6, RZ ;  /* 0x000000060b0e7227 */ /* 0x008fc800078e00ff */
[C---:B------:R-:W-:Y:S01]  /*0f80*/  IMAD.HI.U32 R16, R21.reuse, R6, RZ ;  /* 0x0000000615107227 */ /* 0x040fe200078e00ff */
[-C--:B------:R-:W-:Y:S02]  /*0f90*/  @P2 SHF.R.U32.HI R11, RZ, R7.reuse, R14 ;  /* 0x00000007ff0b2219 */ /* 0x080fe4000001160e */
[-C--:B-1----:R-:W-:Y:S02]  /*0fa0*/  @P1 SHF.R.U32.HI R12, RZ, R8.reuse, R13 ;  /* 0x00000008ff0c1219 */ /* 0x082fe4000001160d */
[----:B------:R-:W-:Y:S02]  /*0fb0*/  SHF.R.U32.HI R5, RZ, R8, R5 ;  /* 0x00000008ff057219 */ /* 0x000fe40000011605 */
[----:B------:R-:W-:Y:S02]  /*0fc0*/  SHF.R.U32.HI R16, RZ, R7, R16 ;  /* 0x00000007ff107219 */ /* 0x000fe40000011610 */
[----:B------:R-:W-:Y:S01]  /*0fd0*/  SEL R5, R20, R5, !P1 ;  /* 0x0000000514057207 */ /* 0x000fe20004800000 */
[----:B--2---:R-:W-:Y:S01]  /*0fe0*/  IMAD.HI.U32 R14, R12, R2, RZ ;  /* 0x000000020c0e7227 */ /* 0x004fe200078e00ff */
[----:B------:R-:W-:-:S02]  /*0ff0*/  SEL R7, R21, R16, !P2 ;  /* 0x0000001015077207 */ /* 0x000fc40005000000 */
[----:B------:R-:W-:Y:S01]  /*1000*/  IADD3 R13, PT, PT, -R5, RZ, RZ ;  /* 0x000000ff050d7210 */ /* 0x000fe20007ffe1ff */
[----:B------:R-:W-:Y:S01]  /*1010*/  IMAD.HI.U32 R6, R11, R2, RZ ;  /* 0x000000020b067227 */ /* 0x000fe200078e00ff */
[----:B------:R-:W-:-:S03]  /*1020*/  @P0 SHF.R.U32.HI R12, RZ, R3, R14 ;  /* 0x00000003ff0c0219 */ /* 0x000fc6000001160e */
[----:B------:R-:W-:Y:S01]  /*1030*/  IMAD R13, R4, R13, R20 ;  /* 0x0000000d040d7224 */ /* 0x000fe200078e0214 */
[----:B------:R-:W-:Y:S01]  /*1040*/  @P0 SHF.R.U32.HI R11, RZ, R3, R6 ;  /* 0x00000003ff0b0219 */ /* 0x000fe20000011606 */
[----:B------:R-:W-:-:S04]  /*1050*/  IMAD R12, R12, R9, RZ ;  /* 0x000000090c0c7224 */ /* 0x000fc800078e02ff */
[----:B------:R-:W-:Y:S01]  /*1060*/  IMAD R6, R11, R9, RZ ;  /* 0x000000090b067224 */ /* 0x000fe200078e02ff */
[----:B------:R-:W-:-:S04]  /*1070*/  ISETP.GE.AND P1, PT, R5, R12, PT ;  /* 0x0000000c0500720c */ /* 0x000fc80003f26270 */
[----:B------:R-:W-:Y:S01]  /*1080*/  ISETP.GE.OR P1, PT, R7, R6, P1 ;  /* 0x000000060700720c */ /* 0x000fe20000f26670 */
[----:B------:R-:W-:-:S05]  /*1090*/  IMAD.HI.U32 R6, R5, R2, RZ ;  /* 0x0000000205067227 */ /* 0x000fca00078e00ff */
[----:B------:R-:W-:-:S04]  /*10a0*/  SHF.R.U32.HI R6, RZ, R3, R6 ;  /* 0x00000003ff067219 */ /* 0x000fc80000011606 */
[----:B------:R-:W-:-:S03]  /*10b0*/  SEL R6, R5, R6, !P0 ;  /* 0x0000000605067207 */ /* 0x000fc60004000000 */
[----:B------:R-:W-:Y:S01]  /*10c0*/  @!P1 IMAD.HI.U32 R8, R7, R2, RZ ;  /* 0x0000000207089227 */ /* 0x000fe200078e00ff */
[----:B------:R-:W-:-:S04]  /*10d0*/  IADD3 R2, PT, PT, -R6, RZ, RZ ;  /* 0x000000ff06027210 */ /* 0x000fc80007ffe1ff */
[----:B------:R-:W-:Y:S01]  /*10e0*/  @!P1 SHF.R.U32.HI R8, RZ, R3, R8 ;  /* 0x00000003ff089219 */ /* 0x000fe20000011608 */
[----:B------:R-:W-:-:S03]  /*10f0*/  IMAD R2, R9, R2, R5 ;  /* 0x0000000209027224 */ /* 0x000fc600078e0205 */
[----:B------:R-:W-:-:S05]  /*1100*/  @!P1 SEL R3, R7, R8, !P0 ;  /* 0x0000000807039207 */ /* 0x000fca0004000000 */
[--C-:B------:R-:W-:Y:S02]  /*1110*/  @!P1 IMAD.IADD R6, R6, 0x1, -R3.reuse ;  /* 0x0000000106069824 */ /* 0x100fe400078e0a03 */
[----:B------:R-:W-:Y:S01]  /*1120*/  @!P1 IMAD R3, R2, R11, R3 ;  /* 0x0000000b02039224 */ /* 0x000fe200078e0203 */
[----:B------:R-:W-:Y:S01]  /*1130*/  IADD3 R2, PT, PT, -R7, RZ, RZ ;  /* 0x000000ff07027210 */ /* 0x000fe20007ffe1ff */
[----:B------:R-:W-:Y:S02]  /*1140*/  @!P1 IMAD R5, R6, R9, R7 ;  /* 0x0000000906059224 */ /* 0x000fe400078e0207 */
[----:B------:R-:W-:Y:S02]  /*1150*/  @!P1 IMAD.MOV.U32 R7, RZ, RZ, R3 ;  /* 0x000000ffff079224 */ /* 0x000fe400078e0003 */
[----:B------:R-:W-:Y:S02]  /*1160*/  IMAD R2, R10, R2, R21 ;  /* 0x000000020a027224 */ /* 0x000fe400078e0215 */
[----:B------:R-:W-:-:S02]  /*1170*/  IMAD R20, R5, R4, R13 ;  /* 0x0000000405147224 */ /* 0x000fc400078e020d */
[----:B------:R-:W-:Y:S02]  /*1180*/  IMAD R21, R7, R10, R2 ;  /* 0x0000000a07157224 */ /* 0x000fe400078e0202 */
.L_x_15:
[----:B------:R-:W1:Y:S01]  /*1190*/  LDCU UR4, c[0x0][0xb30] ;  /* 0x00016600ff0477ac */ /* 0x000e620008000800 */
[----:B------:R-:W2:Y:S08]  /*11a0*/  S2UR UR37, SR_CgaCtaId ;  /* 0x00000000002579c3 */ /* 0x000eb00000008800 */
[----:B------:R-:W3:Y:S01]  /*11b0*/  LDC R72, c[0x0][0xb24] ;  /* 0x0002c900ff487b82 */ /* 0x000ee20000000800 */
[----:B-1----:R-:W-:-:S09]  /*11c0*/  UISETP.NE.AND UP1, UPT, UR4, 0x1, UPT ;  /* 0x000000010400788c */ /* 0x002fd2000bf25270 */
[----:B--2---:R-:W-:Y:S05]  /*11d0*/  BRA.U UP1, `(.L_x_16) ;  /* 0x0000000101407547 */ /* 0x004fea000b800000 */
[----:B------:R-:W1:Y:S08]  /*11e0*/  LDC.64 R4, c[0x0][0xb10] ;  /* 0x0002c400ff047b82 */ /* 0x000e700000000a00 */
[----:B------:R-:W2:Y:S08]  /*11f0*/  LDC.64 R2, c[0x0][0xb18] ;  /* 0x0002c600ff027b82 */ /* 0x000eb00000000a00 */
[----:B------:R-:W4:Y:S08]  /*1200*/  LDC R6, c[0x0][0xb20] ;  /* 0x0002c800ff067b82 */ /* 0x000f300000000800 */
[----:B------:R-:W3:Y:S01]  /*1210*/  LDC R8, c[0x0][0xb0c] ;  /* 0x0002c300ff087b82 */ /* 0x000ee20000000800 */
[----:B-1----:R-:W-:-:S05]  /*1220*/  IMAD.HI.U32 R4, R21, R4, RZ ;  /* 0x0000000415047227 */ /* 0x002fca00078e00ff */
[----:B------:R-:W-:Y:S01]  /*1230*/  SHF.R.U32.HI R4, RZ, R5, R4 ;  /* 0x00000005ff047219 */ /* 0x000fe20000011604 */
[----:B--2---:R-:W-:Y:S01]  /*1240*/  IMAD.HI.U32 R3, R20, R3, RZ ;  /* 0x0000000314037227 */ /* 0x004fe200078e00ff */
[----:B------:R-:W-:-:S04]  /*1250*/  ISETP.NE.AND P0, PT, R2, 0x1, PT ;  /* 0x000000010200780c */ /* 0x000fc80003f05270 */
[----:B----4-:R-:W-:-:S04]  /*1260*/  SHF.R.U32.HI R3, RZ, R6, R3 ;  /* 0x00000006ff037219 */ /* 0x010fc80000011603 */
[----:B------:R-:W-:Y:S02]  /*1270*/  SEL R3, R20, R3, !P0 ;  /* 0x0000000314037207 */ /* 0x000fe40004000000 */
[----:B---3--:R-:W-:-:S04]  /*1280*/  ISETP.NE.AND P1, PT, R8, 0x1, PT ;  /* 0x000000010800780c */ /* 0x008fc80003f25270 */
[----:B------:R-:W-:-:S05]  /*1290*/  SEL R4, R21, R4, !P1 ;  /* 0x0000000415047207 */ /* 0x000fca0004800000 */
[----:B------:R-:W-:Y:S02]  /*12a0*/  IMAD.IADD R5, R3, 0x1, -R4 ;  /* 0x0000000103057824 */ /* 0x000fe400078e0a04 */
[----:B------:R-:W-:Y:S02]  /*12b0*/  IMAD.IADD R3, R4, 0x1, -R3 ;  /* 0x0000000104037824 */ /* 0x000fe400078e0a03 */
[----:B------:R-:W-:Y:S02]  /*12c0*/  IMAD R21, R5, R8, R21 ;  /* 0x0000000805157224 */ /* 0x000fe400078e0215 */
[----:B------:R-:W-:-:S07]  /*12d0*/  IMAD R20, R3, R2, R20 ;  /* 0x0000000203147224 */ /* 0x000fce00078e0214 */
.L_x_16:
[----:B------:R-:W-:Y:S01]  /*12e0*/  BAR.SYNC.DEFER_BLOCKING 0x0 ;  /* 0x0000000000007b1d */ /* 0x000fe20000010000 */
[----:B------:R-:W-:Y:S01]  /*12f0*/  UISETP.NE.AND UP1, UPT, UR8, 0x2, UPT ;  /* 0x000000020800788c */ /* 0x000fe2000bf25270 */
[----:B------:R-:W-:Y:S02]  /*1300*/  ISETP.NE.OR P5, PT, R0, 0x2, !P5 ;  /* 0x000000020000780c */ /* 0x000fe40006fa5670 */
[----:B------:R-:W-:-:S06]  /*1310*/  LOP3.LUT R2, R185, 0x1f, RZ, 0xc0, !PT ;  /* 0x0000001fb9027812 */ /* 0x000fcc00078ec0ff */
[----:B------:R-:W-:Y:S05]  /*1320*/  BRA.U UP1, `(.L_x_17) ;  /* 0x0000001101147547 */ /* 0x000fea000b800000 */
[----:B------:R-:W1:Y:S01]  /*1330*/  LDCU UR13, c[0x0][0x38c] ;  /* 0x00007180ff0d77ac */ /* 0x000e620008000800 */
[----:B------:R-:W2:Y:S01]  /*1340*/  LDC R9, c[0x0][0x370] ;  /* 0x0000dc00ff097b82 */ /* 0x000ea20000000800 */
[----:B------:R-:W-:Y:S01]  /*1350*/  PLOP3.LUT P1, PT, PT, PT, UP2, 0x80, 0x8 ;  /* 0x000000000008781c */ /* 0x000fe20003f2f028 */
[----:B------:R-:W-:Y:S01]  /*1360*/  IMAD.MOV.U32 R15, RZ, RZ, 0x1 ;  /* 0x00000001ff0f7424 */ /* 0x000fe200078e00ff */
[----:B------:R-:W-:Y:S01]  /*1370*/  ISETP.EQ.OR P4, PT, R2, RZ, P5 ;  /* 0x000000ff0200720c */ /* 0x000fe20002f82670 */
[----:B------:R-:W-:Y:S01]  /*1380*/  IMAD.MOV.U32 R14, RZ, RZ, RZ ;  /* 0x000000ffff0e7224 */ /* 0x000fe200078e00ff */
[----:B------:R-:W-:Y:S02]  /*1390*/  PLOP3.LUT P1, PT, P1, PT, PT, 0x8, 0x80 ;  /* 0x000000000080781c */ /* 0x000fe40000f2e170 */
[----:B------:R-:W-:Y:S01]  /*13a0*/  CS2R R12, SRZ ;  /* 0x00000000000c7805 */ /* 0x000fe2000001ff00 */
[----:B------:R-:W-:Y:S01]  /*13b0*/  IMAD.MOV.U32 R10, RZ, RZ, 0x1 ;  /* 0x00000001ff0a7424 */ /* 0x000fe200078e00ff */
[----:B------:R-:W4:Y:S01]  /*13c0*/  LDC R0, c[0x0][0x374] ;  /* 0x0000dd00ff007b82 */ /* 0x000f220000000800 */
[----:B------:R-:W2:Y:S01]  /*13d0*/  LDCU.64 UR22, c[0x0][0x348] ;  /* 0x00006900ff1677ac */ /* 0x000ea20008000a00 */
[----:B------:R-:W-:Y:S01]  /*13e0*/  UMOV UR6, URZ ;  /* 0x000000ff00067c82 */ /* 0x000fe20008000000 */
[----:B-1----:R-:W-:-:S04]  /*13f0*/  UIADD3 UR5, UPT, UPT, UR13, 0x3f, URZ ;  /* 0x0000003f0d057890 */ /* 0x002fc8000fffe0ff */
[----:B------:R-:W-:-:S04]  /*1400*/  USHF.R.S32.HI UR4, URZ, 0x1f, UR5 ;  /* 0x0000001fff047899 */ /* 0x000fc80008011405 */
[----:B------:R-:W-:-:S04]  /*1410*/  ULEA.HI UR4, UR4, UR5, URZ, 0x6 ;  /* 0x0000000504047291 */ /* 0x000fc8000f8f30ff */
[----:B------:R-:W-:Y:S02]  /*1420*/  USHF.R.S32.HI UR15, URZ, 0x6, UR4 ;  /* 0x00000006ff0f7899 */ /* 0x000fe40008011404 */
[----:B------:R-:W-:Y:S02]  /*1430*/  UIADD3 UR4, UPT, UPT, UR13, -0x1, URZ ;  /* 0xffffffff0d047890 */ /* 0x000fe4000fffe0ff */
[----:B------:R-:W-:Y:S02]  /*1440*/  UISETP.LT.U32.AND UP0, UPT, UR15, 0x2, UPT ;  /* 0x000000020f00788c */ /* 0x000fe4000bf01070 */
[----:B------:R-:W-:Y:S02]  /*1450*/  UISETP.GE.U32.AND UP1, UPT, UR4, -0x7f, UPT ;  /* 0xffffff810400788c */ /* 0x000fe4000bf26070 */
[----:B------:R-:W-:Y:S02]  /*1460*/  USEL UR14, UR15, 0x2, UP0 ;  /* 0x000000020f0e7887 */ /* 0x000fe40008000000 */
[----:B------:R-:W-:-:S02]  /*1470*/  UIADD3 UR13, UPT, UPT, UR13, 0x7e, URZ ;  /* 0x0000007e0d0d7890 */ /* 0x000fc4000fffe0ff */
[----:B------:R-:W-:Y:S02]  /*1480*/  UIADD3 UR5, UPT, UPT, UR14, -0x1, URZ ;  /* 0xffffffff0e057890 */ /* 0x000fe4000fffe0ff */
[----:B------:R-:W-:-:S03]  /*1490*/  UIADD3 UR7, UPT, UPT, UR15, -UR14, URZ ;  /* 0x8000000e0f077290 */ /* 0x000fc6000fffe0ff */
[----:B------:R-:W-:-:S04]  /*14a0*/  @UP1 UIADD3 UR5, UPT, UPT, UR14, URZ, URZ ;  /* 0x000000ff0e051290 */ /* 0x000fc8000fffe0ff */
[----:B--2---:R-:W-:-:S12]  /*14b0*/  UIADD3 UR5, UPT, UPT, UR5, 0x1, URZ ;  /* 0x0000000105057890 */ /* 0x004fd8000fffe0ff */
.L_x_35:
[----:B------:R-:W-:Y:S01]  /*14c0*/  UISETP.NE.AND UP0, UPT, UR37, URZ, UPT ;  /* 0x000000ff2500728c */ /* 0x000fe2000bf05270 */
[----:B------:R-:W1:Y:S08]  /*14d0*/  S2UR UR37, SR_CgaCtaId ;  /* 0x00000000002579c3 */ /* 0x000e700000008800 */
[----:B------:R-:W-:Y:S05]  /*14e0*/  BRA.U UP0, `(.L_x_18) ;  /* 0x0000000100347547 */ /* 0x000fea000b800000 */
[----:B------:R-:W2:Y:S01]  /*14f0*/  S2R R2, SR_CgaCtaId ;  /* 0x0000000000027919 */ /* 0x000ea20000008800 */
[----:B------:R-:W-:-:S04]  /*1500*/  MOV R3, 0x400 ;  /* 0x0000040000037802 */ /* 0x000fc80000000f00 */
[----:B--2---:R-:W-:Y:S02]  /*1510*/  LEA R3, R2, R3, 0x18 ;  /* 0x0000000302037211 */ /* 0x004fe400078ec0ff */
[----:B------:R-:W-:-:S03]  /*1520*/  SHF.L.U32 R2, R10, 0x1f, RZ ;  /* 0x0000001f0a027819 */ /* 0x000fc600000006ff */
[----:B------:R-:W-:-:S04]  /*1530*/  IMAD R3, R12, 0x8, R3 ;  /* 0x000000080c037824 */ /* 0x000fc800078e0203 */
[----:B------:R-:W2:Y:S02]  /*1540*/  SYNCS.PHASECHK.TRANS64.TRYWAIT P0, [R3+URZ+0xc0], R2 ;  /* 0x0000c002030075a7 */ /* 0x000ea400080011ff */
[----:B--2---:R-:W-:Y:S05]  /*1550*/  @!P0 BRA `(.L_x_19) ;  /* 0x00000098000c8947 */ /* 0x004fea0003800000 */
.L_x_124:
[----:B------:R-:W-:Y:S01]  /*1560*/  VIADD R12, R12, 0x1 ;  /* 0x000000010c0c7836 */ /* 0x000fe20000000000 */
[----:B------:R2:W-:Y:S04]  /*1570*/  SYNCS.ARRIVE.TRANS64.A1T0 RZ, [R3+URZ+0xb0], RZ ;  /* 0x0000b0ff03ff79a7 */ /* 0x0005e800081000ff */
[----:B------:R-:W-:-:S04]  /*1580*/  ISETP.NE.AND P0, PT, R12, 0x2, PT ;  /* 0x000000020c00780c */ /* 0x000fc80003f05270 */
[----:B------:R-:W-:Y:S02]  /*1590*/  SEL R12, R12, RZ, P0 ;  /* 0x000000ff0c0c7207 */ /* 0x000fe40000000000 */
[----:B--2---:R-:W-:-:S04]  /*15a0*/  SEL R3, RZ, 0x1, P0 ;  /* 0x00000001ff037807 */ /* 0x004fc80000000000 */
[----:B------:R-:W-:-:S07]  /*15b0*/  LOP3.LUT R10, R10, R3, RZ, 0x3c, !PT ;  /* 0x000000030a0a7212 */ /* 0x000fce00078e3cff */
.L_x_18:
[----:B------:R-:W-:Y:S01]  /*15c0*/  UMOV UR4, 0x400 ;  /* 0x0000040000047882 */ /* 0x000fe20000000000 */
[----:B------:R-:W-:Y:S01]  /*15d0*/  SHF.L.U32 R2, R15, 0x1f, RZ ;  /* 0x0000001f0f027819 */ /* 0x000fe200000006ff */
[----:B-1----:R-:W-:Y:S01]  /*15e0*/  ULEA UR4, UR37, UR4, 0x18 ;  /* 0x0000000425047291 */ /* 0x002fe2000f8ec0ff */
[----:B------:R-:W-:Y:S01]  /*15f0*/  R2UR UR35, R21 ;  /* 0x00000000152372ca */ /* 0x000fe200000e0000 */
[----:B------:R-:W-:Y:S01]  /*1600*/  UISETP.GE.U32.AND UP0, UPT, UR13, 0x7f, UPT ;  /* 0x0000007f0d00788c */ /* 0x000fe2000bf06070 */
[----:B------:R-:W-:Y:S01]  /*1610*/  R2UR UR11, R20 ;  /* 0x00000000140b72ca */ /* 0x000fe200000e0000 */
[----:B------:R-:W-:Y:S01]  /*1620*/  ULEA UR8, UR6, UR4, 0x3 ;  /* 0x0000000406087291 */ /* 0x000fe2000f8e18ff */
[----:B------:R-:W-:-:S08]  /*1630*/  UMOV UR24, URZ ;  /* 0x000000ff00187c82 */ /* 0x000fd00008000000 */
[----:B------:R1:W2:Y:S01]  /*1640*/  SYNCS.PHASECHK.TRANS64.TRYWAIT P0, [UR8+0x10], R2 ;  /* 0x00001002ff0075a7 */ /* 0x0002a20008001108 */
[----:B------:R-:W-:Y:S02]  /*1650*/  USHF.L.U32 UR35, UR35, 0x7, URZ ;  /* 0x0000000723237899 */ /* 0x000fe400080006ff */
[----:B------:R-:W-:Y:S01]  /*1660*/  USHF.L.U32 UR11, UR11, 0x8, URZ ;  /* 0x000000080b0b7899 */ /* 0x000fe200080006ff */
[----:B------:R-:W-:Y:S11]  /*1670*/  BRA.U !UP0, `(.L_x_20) ;  /* 0x0000000108a87547 */ /* 0x000ff6000b800000 */
[----:B------:R-:W-:Y:S01]  /*1680*/  UMOV UR16, URZ ;  /* 0x000000ff00107c82 */ /* 0x000fe20008000000 */
[----:B------:R-:W-:-:S05]  /*1690*/  UMOV UR17, UR6 ;  /* 0x0000000600117c82 */ /* 0x000fca0008000000 */
.L_x_25:
[----:B-1----:R-:W-:Y:S01]  /*16a0*/  ULEA UR33, UR17, UR4, 0x3 ;  /* 0x0000000411217291 */ /* 0x002fe2000f8e18ff */
[----:B--2---:R-:W-:Y:S01]  /*16b0*/  @!P5 MOV R3, 0x6000 ;  /* 0x000060000003d802 */ /* 0x004fe20000000f00 */
[----:B--2---:R-:W-:Y:S10]  /*16c0*/  @P0 BRA `(.L_x_21) ;  /* 0x00000000000c0947 */ /* 0x004ff40003800000 */
[----:B------:R-:W-:-:S04]  /*16d0*/  SHF.L.U32 R5, R15, 0x1f, RZ ;  /* 0x0000001f0f057819 */ /* 0x000fc800000006ff */
[----:B------:R-:W2:Y:S02]  /*16e0*/  SYNCS.PHASECHK.TRANS64.TRYWAIT P0, [UR33+0x10], R5 ;  /* 0x00001005ff0075a7 */ /* 0x000ea40008001121 */
[----:B--2---:R-:W-:Y:S05]  /*16f0*/  @!P0 BRA `(.L_x_22) ;  /* 0x0000009400b88947 */ /* 0x004fea0003800000 */
.L_x_21:
[----:B------:R2:W-:Y:S01]  /*1700*/  @!P5 SYNCS.ARRIVE.TRANS64 RZ, [UR33], R3 ;  /* 0x00000003ffffd9a7 */ /* 0x0005e20008000021 */
[----:B------:R-:W-:Y:S04]  /*1710*/  BSSY.RECONVERGENT B0, `(.L_x_23) ;  /* 0x0000003000007945 */ /* 0x000fe80003800200 */
[----:B------:R-:W-:Y:S05]  /*1720*/  @P4 BRA `(.L_x_24) ;  /* 0x0000000000044947 */ /* 0x000fea0003800000 */
[----:B------:R-:W-:Y:S05]  /*1730*/  BPT.TRAP 0x1 ;  /* 0x000000040000795c */ /* 0x000fea0000300000 */
.L_x_24:
[----:B------:R-:W-:Y:S05]  /*1740*/  BSYNC.RECONVERGENT B0 ;  /* 0x0000000000007941 */ /* 0x000fea0003800200 */
.L_x_23:
[----:B------:R-:W-:Y:S02]  /*1750*/  UIADD3 UR6, UPT, UPT, UR17, 0x1, URZ ;  /* 0x0000000111067890 */ /* 0x000fe4000fffe0ff */
[----:B------:R-:W-:Y:S02]  /*1760*/  ULEA UR32, UR17, UR4, 0xd ;  /* 0x0000000411207291 */ /* 0x000fe4000f8e68ff */
[----:B------:R-:W-:Y:S02]  /*1770*/  UISETP.NE.AND UP0, UPT, UR6, 0x2, UPT ;  /* 0x000000020600788c */ /* 0x000fe4000bf05270 */
[----:B------:R-:W-:Y:S02]  /*1780*/  UIADD3 UR26, UP1, UPT, UR22, 0x80, URZ ;  /* 0x00000080161a7890 */ /* 0x000fe4000ff3e0ff */
[----:B------:R-:W-:Y:S02]  /*1790*/  USEL UR9, URZ, 0x1, UP0 ;  /* 0x00000001ff097887 */ /* 0x000fe40008000000 */
[----:B------:R-:W-:-:S02]  /*17a0*/  USEL UR6, UR6, URZ, UP0 ;  /* 0x000000ff06067287 */ /* 0x000fc40008000000 */
[----:B------:R-:W-:Y:S02]  /*17b0*/  UIADD3 UR20, UP0, UPT, UR22, 0x180, URZ ;  /* 0x0000018016147890 */ /* 0x000fe4000ff1e0ff */
[----:B------:R-:W-:Y:S01]  /*17c0*/  ULEA UR8, UR6, UR4, 0x3 ;  /* 0x0000000406087291 */ /* 0x000fe2000f8e18ff */
[----:B------:R-:W-:Y:S01]  /*17d0*/  LOP3.LUT R15, R15, UR9, RZ, 0x3c, !PT ;  /* 0x000000090f0f7c12 */ /* 0x000fe2000f8e3cff */
[----:B------:R-:W-:Y:S02]  /*17e0*/  USHF.L.U32 UR34, UR16, 0x6, URZ ;  /* 0x0000000610227899 */ /* 0x000fe400080006ff */
[----:B------:R-:W-:Y:S01]  /*17f0*/  UIADD3.X UR27, UPT, UPT, URZ, UR23, URZ, UP1, !UPT ;  /* 0x00000017ff1b7290 */ /* 0x000fe20008ffe4ff */
[----:B-1----:R-:W-:Y:S01]  /*1800*/  SHF.L.U32 R2, R15, 0x1f, RZ ;  /* 0x0000001f0f027819 */ /* 0x002fe200000006ff */
[----:B------:R-:W-:Y:S02]  /*1810*/  UIADD3 UR32, UPT, UPT, UR32, 0xc400, URZ ;  /* 0x0000c40020207890 */ /* 0x000fe4000fffe0ff */
[----:B------:R-:W-:Y:S01]  /*1820*/  UIADD3.X UR21, UPT, UPT, URZ, UR23, URZ, UP0, !UPT ;  /* 0x00000017ff157290 */ /* 0x000fe200087fe4ff */
[----:B------:R1:W1:Y:S01]  /*1830*/  SYNCS.PHASECHK.TRANS64.TRYWAIT P0, [UR8+0x10], R2 ;  /* 0x00001002ff0075a7 */ /* 0x0002620008001108 */
[----:B------:R-:W-:Y:S01]  /*1840*/  ULEA UR8, UR17, UR4, 0xe ;  /* 0x0000000411087291 */ /* 0x000fe2000f8e70ff */
[----:B------:R-:W-:Y:S01]  /*1850*/  UMOV UR18, 0x0 ;  /* 0x0000000000127882 */ /* 0x000fe20000000000 */
[----:B------:R-:W-:-:S02]  /*1860*/  UMOV UR19, 0x10000000 ;  /* 0x1000000000137882 */ /* 0x000fc40000000000 */
[----:B------:R-:W-:Y:S01]  /*1870*/  UIADD3 UR8, UPT, UPT, UR8, 0x10400, URZ ;  /* 0x0001040008087890 */ /* 0x000fe2000fffe0ff */
[----:B------:R1:W-:Y:S01]  /*1880*/  UTMALDG.3D [UR32], [UR26], desc[UR18] ;  /* 0x000012201a0075b4 */ /* 0x0003e20008011000 */
[----:B------:R-:W-:Y:S01]  /*1890*/  UMOV UR12, UR36 ;  /* 0x00000024000c7c82 */ /* 0x000fe20008000000 */
[----:B------:R-:W-:Y:S01]  /*18a0*/  UMOV UR9, UR33 ;  /* 0x0000002100097c82 */ /* 0x000fe20008000000 */
[----:B------:R-:W-:Y:S01]  /*18b0*/  UMOV UR10, UR34 ;  /* 0x00000022000a7c82 */ /* 0x000fe20008000000 */
[----:B------:R-:W-:Y:S01]  /*18c0*/  UIADD3 UR16, UPT, UPT, UR16, 0x1, URZ ;  /* 0x0000000110107890 */ /* 0x000fe2000fffe0ff */
[----:B------:R-:W-:Y:S01]  /*18d0*/  UMOV UR24, UR5 ;  /* 0x0000000500187c82 */ /* 0x000fe20008000000 */
[----:B------:R-:W-:Y:S02]  /*18e0*/  UMOV UR17, UR6 ;  /* 0x0000000600117c82 */ /* 0x000fe40008000000 */
[----:B------:R1:W-:Y:S01]  /*18f0*/  UTMALDG.3D [UR8], [UR20], desc[UR18] ;  /* 0x00001208140075b4 */ /* 0x0003e20008011000 */
[----:B------:R-:W-:-:S09]  /*1900*/  UISETP.NE.AND UP0, UPT, UR16, UR5, UPT ;  /* 0x000000051000728c */ /* 0x000fd2000bf05270 */
[----:B------:R-:W-:Y:S05]  /*1910*/  BRA.U UP0, `(.L_x_25) ;  /* 0xfffffffd00607547 */ /* 0x000fea000b83ffff */
.L_x_20:
[----:B-1----:R-:W-:Y:S01]  /*1920*/  ULEA UR8, UR6, UR4, 0x3 ;  /* 0x0000000406087291 */ /* 0x002fe2000f8e18ff */
[----:B------:R-:W-:Y:S01]  /*1930*/  SHF.L.U32 R2, R15, 0x1f, RZ ;  /* 0x0000001f0f027819 */ /* 0x000fe200000006ff */
[----:B------:R-:W-:Y:S01]  /*1940*/  @!P1 SYNCS.ARRIVE.TRANS64.A1T0 RZ, [UR4+0x68], RZ ;  /* 0x000068ffffff99a7 */ /* 0x000fe20008100004 */
[----:B------:R-:W-:-:S06]  /*1950*/  UISETP.GT.AND UP0, UPT, UR15, UR14, UPT ;  /* 0x0000000e0f00728c */ /* 0x000fcc000bf04270 */
[----:B--2---:R1:W2:Y:S03]  /*1960*/  SYNCS.PHASECHK.TRANS64.TRYWAIT P0, [UR8+0x10], R2 ;  /* 0x00001002ff0075a7 */ /* 0x0042a60008001108 */
[----:B------:R-:W-:Y:S05]  /*1970*/  BRA.U !UP0, `(.L_x_26) ;  /* 0x0000000108ac7547 */ /* 0x000fea000b800000 */
[----:B------:R-:W-:Y:S01]  /*1980*/  UIADD3 UR21, UPT, UPT, UR7, UR24, URZ ;  /* 0x0000001807157290 */ /* 0x000fe2000fffe0ff */
[----:B------:R-:W-:-:S11]  /*1990*/  UMOV UR25, UR6 ;  /* 0x0000000600197c82 */ /* 0x000fd60008000000 */
.L_x_31:
[----:B-1----:R-:W-:Y:S01]  /*19a0*/  ULEA UR17, UR25, UR4, 0x3 ;  /* 0x0000000419117291 */ /* 0x002fe2000f8e18ff */
[----:B--2---:R-:W-:Y:S01]  /*19b0*/  @!P5 MOV R3, 0x6000 ;  /* 0x000060000003d802 */ /* 0x004fe20000000f00 */
[----:B--2---:R-:W-:Y:S10]  /*19c0*/  @P0 BRA `(.L_x_27) ;  /* 0x00000000000c0947 */ /* 0x004ff40003800000 */
[----:B------:R-:W-:-:S04]  /*19d0*/  SHF.L.U32 R5, R15, 0x1f, RZ ;  /* 0x0000001f0f057819 */ /* 0x000fc800000006ff */
[----:B------:R-:W2:Y:S02]  /*19e0*/  SYNCS.PHASECHK.TRANS64.TRYWAIT P0, [UR17+0x10], R5 ;  /* 0x00001005ff0075a7 */ /* 0x000ea40008001111 */
[----:B--2---:R-:W-:Y:S05]  /*19f0*/  @!P0 BRA `(.L_x_28) ;  /* 0x0000009400108947 */ /* 0x004fea0003800000 */
.L_x_27:
[----:B------:R2:W-:Y:S01]  /*1a00*/  @!P5 SYNCS.ARRIVE.TRANS64 RZ, [UR17], R3 ;  /* 0x00000003ffffd9a7 */ /* 0x0005e20008000011 */
[----:B------:R-:W-:Y:S04]  /*1a10*/  BSSY.RECONVERGENT B0, `(.L_x_29) ;  /* 0x0000003000007945 */ /* 0x000fe80003800200 */
[----:B------:R-:W-:Y:S05]  /*1a20*/  @P4 BRA `(.L_x_30) ;  /* 0x0000000000044947 */ /* 0x000fea0003800000 */
[----:B------:R-:W-:Y:S05]  /*1a30*/  BPT.TRAP 0x1 ;  /* 0x000000040000795c */ /* 0x000fea0000300000 */
.L_x_30:
[----:B------:R-:W-:Y:S05]  /*1a40*/  BSYNC.RECONVERGENT B0 ;  /* 0x0000000000007941 */ /* 0x000fea0003800200 */
.L_x_29:
        /* <DEDUP_REMOVED lines=10> */
[----:B------:R-:W-:Y:S01]  /*1af0*/  UIADD3 UR16, UPT, UPT, UR16, 0xc400, URZ ;  /* 0x0000c40010107890 */ /* 0x000fe2000fffe0ff */
[----:B-1----:R-:W-:Y:S01]  /*1b00*/  SHF.L.U32 R2, R15, 0x1f, RZ ;  /* 0x0000001f0f027819 */ /* 0x002fe200000006ff */
[----:B------:R-:W-:Y:S02]  /*1b10*/  UIADD3.X UR31, UPT, UPT, URZ, UR23, URZ, UP1, !UPT ;  /* 0x00000017ff1f7290 */ /* 0x000fe40008ffe4ff */
[----:B------:R-:W-:Y:S01]  /*1b20*/  UIADD3.X UR29, UPT, UPT, URZ, UR23, URZ, UP0, !UPT ;  /* 0x00000017ff1d7290 */ /* 0x000fe200087fe4ff */
[----:B------:R1:W1:Y:S01]  /*1b30*/  SYNCS.PHASECHK.TRANS64.TRYWAIT P0, [UR8+0x10], R2 ;  /* 0x00001002ff0075a7 */ /* 0x0002620008001108 */
[----:B------:R-:W-:Y:S01]  /*1b40*/  ULEA UR8, UR25, UR4, 0xe ;  /* 0x0000000419087291 */ /* 0x000fe2000f8e70ff */
[----:B------:R-:W-:Y:S01]  /*1b50*/  UMOV UR26, 0x0 ;  /* 0x00000000001a7882 */ /* 0x000fe20000000000 */
[----:B------:R-:W-:-:S02]  /*1b60*/  UMOV UR27, 0x10000000 ;  /* 0x10000000001b7882 */ /* 0x000fc40000000000 */
[----:B------:R-:W-:Y:S01]  /*1b70*/  UIADD3 UR8, UPT, UPT, UR8, 0x10400, URZ ;  /* 0x0001040008087890 */ /* 0x000fe2000fffe0ff */
[----:B------:R-:W-:Y:S01]  /*1b80*/  UMOV UR19, UR35 ;  /* 0x0000002300137c82 */ /* 0x000fe20008000000 */
[----:B------:R-:W-:Y:S01]  /*1b90*/  UMOV UR20, UR36 ;  /* 0x0000002400147c82 */ /* 0x000fe20008000000 */
[----:B------:R-:W-:Y:S01]  /*1ba0*/  UMOV UR12, UR36 ;  /* 0x00000024000c7c82 */ /* 0x000fe20008000000 */
[----:B------:R-:W-:Y:S01]  /*1bb0*/  UMOV UR9, UR17 ;  /* 0x0000001100097c82 */ /* 0x000fe20008000000 */
[----:B------:R-:W-:Y:S01]  /*1bc0*/  UMOV UR10, UR18 ;  /* 0x00000012000a7c82 */ /* 0x000fe20008000000 */
[----:B------:R1:W-:Y:S01]  /*1bd0*/  UTMALDG.3D [UR16], [UR30], desc[UR26] ;  /* 0x00001a101e0075b4 */ /* 0x0003e20008011000 */
[----:B------:R-:W-:Y:S01]  /*1be0*/  UIADD3 UR24, UPT, UPT, UR24, 0x1, URZ ;  /* 0x0000000118187890 */ /* 0x000fe2000fffe0ff */
[----:B------:R-:W-:-:S03]  /*1bf0*/  UMOV UR25, UR6 ;  /* 0x0000000600197c82 */ /* 0x000fc60008000000 */
[----:B------:R-:W-:Y:S01]  /*1c00*/  UISETP.NE.AND UP0, UPT, UR24, UR21, UPT ;  /* 0x000000151800728c */ /* 0x000fe2000bf05270 */
[----:B------:R1:W-:Y:S08]  /*1c10*/  UTMALDG.3D [UR8], [UR28], desc[UR26] ;  /* 0x00001a081c0075b4 */ /* 0x0003f00008011000 */
[----:B------:R-:W-:Y:S05]  /*1c20*/  BRA.U UP0, `(.L_x_31) ;  /* 0xfffffffd005c7547 */ /* 0x000fea000b83ffff */
.L_x_26:
[C---:B-1----:R-:W-:Y:S01]  /*1c30*/  LEA R2, R14.reuse, UR4, 0x3 ;  /* 0x000000040e027c11 */ /* 0x042fe2000f8e18ff */
[----:B------:R-:W-:Y:S01]  /*1c40*/  NOP ;  /* 0x0000000000007918 */ /* 0x000fe20000000000 */
[----:B--2---:R-:W-:Y:S02]  /*1c50*/  SHF.L.U32 R3, R13, 0x1f, RZ ;  /* 0x0000001f0d037819 */ /* 0x004fe400000006ff */
[----:B------:R-:W-:Y:S02]  /*1c60*/  LEA R4, R14, UR4, 0x4 ;  /* 0x000000040e047c11 */ /* 0x000fe4000f8e20ff */
[----:B------:R-:W1:Y:S02]  /*1c70*/  SYNCS.PHASECHK.TRANS64.TRYWAIT P0, [R2+URZ+0x70], R3 ;  /* 0x00007003020075a7 */ /* 0x000e6400080011ff */
[----:B-1----:R-:W-:Y:S05]  /*1c80*/  @!P0 BRA `(.L_x_32) ;  /* 0x0000009000848947 */ /* 0x002fea0003800000 */
.L_x_127:
[----:B------:R-:W2:Y:S01]  /*1c90*/  LDS.128 R4, [R4+0xe0] ;  /* 0x0000e00004047984 */ /* 0x000ea20000000c00 */
[----:B---3--:R-:W-:Y:S01]  /*1ca0*/  ISETP.GE.AND P0, PT, R72, 0x1, PT ;  /* 0x000000014800780c */ /* 0x008fe20003f06270 */
[----:B-1----:R-:W-:Y:S01]  /*1cb0*/  VIADD R2, R2, 0x80 ;  /* 0x0000008002027836 */ /* 0x002fe20000000000 */
[----:B------:R-:W-:Y:S01]  /*1cc0*/  @!PT LDS RZ, [RZ] ;  /* 0x00000000fffff984 */ /* 0x000fe20000000800 */
[----:B------:R-:W-:Y:S01]  /*1cd0*/  @!PT LDS RZ, [RZ] ;  /* 0x00000000fffff984 */ /* 0x000fe20000000800 */
[----:B------:R-:W-:Y:S01]  /*1ce0*/  @!PT LDS RZ, [RZ] ;  /* 0x00000000fffff984 */ /* 0x000fe20000000800 */
[----:B------:R-:W-:Y:S01]  /*1cf0*/  @!PT LDS RZ, [RZ] ;  /* 0x00000000fffff984 */ /* 0x000fe20000000800 */
[----:B------:R1:W-:Y:S06]  /*1d00*/  MEMBAR.ALL.CTA ;  /* 0x0000000000007992 */ /* 0x0003ec0000008000 */
[----:B-1----:R-:W1:Y:S01]  /*1d10*/  FENCE.VIEW.ASYNC.S ;  /* 0x00000000000073c6 */ /* 0x002e620000000000 */
[----:B------:R-:W-:-:S04]  /*1d20*/  PRMT R2, RZ, 0x654, R2 ;  /* 0x00000654ff027816 */ /* 0x000fc80000000002 */
[----:B-1----:R1:W-:Y:S01]  /*1d30*/  SYNCS.ARRIVE.TRANS64.RED.A1T0 RZ, [R2+URZ], RZ ;  /* 0x000000ff02ff79a7 */ /* 0x0023e200081004ff */
[----:B--2---:R-:W-:-:S13]  /*1d40*/  LOP3.LUT P2, RZ, R6, 0x1, RZ, 0xc0, !PT ;  /* 0x0000000106ff7812 */ /* 0x004fda000784c0ff */
[----:B------:R-:W-:Y:S01]  /*1d50*/  @P2 SHF.R.U32.HI R3, RZ, 0x10, R5 ;  /* 0x00000010ff032819 */ /* 0x000fe20000011605 */
[----:B------:R-:W-:Y:S01]  /*1d60*/  VOTEU.ANY UP0, P2 ;  /* 0x0000000000ff7886 */ /* 0x000fe20001000100 */
[----:B------:R-:W-:Y:S02]  /*1d70*/  @P2 MOV R11, R4 ;  /* 0x00000004000b2202 */ /* 0x000fe40000000f00 */
[----:B------:R-:W-:Y:S02]  /*1d80*/  @P2 R2UR.BROADCAST UR8, R3 ;  /* 0x00000000030822ca */ /* 0x000fe400008e0000 */
[----:B------:R-:W-:-:S11]  /*1d90*/  @P2 LOP3.LUT R8, R5, 0xffff, RZ, 0xc0, !PT ;  /* 0x0000ffff05082812 */ /* 0x000fd600078ec0ff */
[----:B------:R-:W-:Y:S01]  /*1da0*/  @UP0 UMOV UR36, UR8 ;  /* 0x0000000800240c82 */ /* 0x000fe20008000000 */
[----:B-1----:R-:W-:Y:S05]  /*1db0*/  @!P0 BRA `(.L_x_33) ;  /* 0x0000000000b88947 */ /* 0x002fea0003800000 */
[----:B------:R-:W4:Y:S01]  /*1dc0*/  LDC.64 R4, c[0x0][0xb18] ;  /* 0x0002c600ff047b82 */ /* 0x000f220000000a00 */
[----:B------:R-:W-:-:S07]  /*1dd0*/  ISETP.NE.AND P3, PT, R72, 0x1, PT ;  /* 0x000000014800780c */ /* 0x000fce0003f65270 */
[----:B------:R-:W1:Y:S08]  /*1de0*/  LDC.64 R6, c[0x0][0xb10] ;  /* 0x0002c400ff067b82 */ /* 0x000e700000000a00 */
[----:B------:R-:W2:Y:S08]  /*1df0*/  LDC R16, c[0x0][0xb20] ;  /* 0x0002c800ff107b82 */ /* 0x000eb00000000800 */
[----:B------:R-:W3:Y:S01]  /*1e00*/  LDC R18, c[0x0][0xb0c] ;  /* 0x0002c300ff127b82 */ /* 0x000ee20000000800 */
[----:B----4-:R-:W-:Y:S01]  /*1e10*/  IMAD.HI.U32 R17, R0, R5, RZ ;  /* 0x0000000500117227 */ /* 0x010fe200078e00ff */
[----:B------:R-:W-:-:S03]  /*1e20*/  ISETP.NE.AND P0, PT, R4, 0x1, PT ;  /* 0x000000010400780c */ /* 0x000fc60003f05270 */
[----:B------:R-:W-:-:S03]  /*1e30*/  IMAD.HI.U32 R5, R8, R5, RZ ;  /* 0x0000000508057227 */ /* 0x000fc600078e00ff */
[----:B------:R-:W4:Y:S01]  /*1e40*/  LDC.64 R2, c[0x0][0xb28] ;  /* 0x0002ca00ff027b82 */ /* 0x000f220000000a00 */
[----:B-1----:R-:W-:-:S04]  /*1e50*/  IMAD.HI.U32 R20, R9, R6, RZ ;  /* 0x0000000609147227 */ /* 0x002fc800078e00ff */
[----:B------:R-:W-:Y:S01]  /*1e60*/  IMAD.HI.U32 R22, R11, R6, RZ ;  /* 0x000000060b167227 */ /* 0x000fe200078e00ff */
[----:B------:R-:W-:Y:S02]  /*1e70*/  SHF.R.U32.HI R20, RZ, R7, R20 ;  /* 0x00000007ff147219 */ /* 0x000fe40000011614 */
[-C--:B--2---:R-:W-:Y:S02]  /*1e80*/  SHF.R.U32.HI R17, RZ, R16.reuse, R17 ;  /* 0x00000010ff117219 */ /* 0x084fe40000011611 */
[----:B------:R-:W-:Y:S02]  /*1e90*/  SHF.R.U32.HI R5, RZ, R16, R5 ;  /* 0x00000010ff057219 */ /* 0x000fe40000011605 */
[----:B------:R-:W-:Y:S02]  /*1ea0*/  SEL R17, R0, R17, !P0 ;  /* 0x0000001100117207 */ /* 0x000fe40004000000 */
[----:B------:R-:W-:Y:S02]  /*1eb0*/  SHF.R.U32.HI R22, RZ, R7, R22 ;  /* 0x00000007ff167219 */ /* 0x000fe40000011616 */
[----:B---3--:R-:W-:-:S02]  /*1ec0*/  ISETP.NE.AND P1, PT, R18, 0x1, PT ;  /* 0x000000011200780c */ /* 0x008fc40003f25270 */
[----:B------:R-:W-:Y:S02]  /*1ed0*/  SEL R5, R8, R5, !P0 ;  /* 0x0000000508057207 */ /* 0x000fe40004000000 */
[----:B------:R-:W-:Y:S02]  /*1ee0*/  SEL R19, R9, R20, !P1 ;  /* 0x0000001409137207 */ /* 0x000fe40004800000 */
[----:B------:R-:W-:Y:S01]  /*1ef0*/  SEL R7, R11, R22, !P1 ;  /* 0x000000160b077207 */ /* 0x000fe20004800000 */
[----:B----4-:R-:W-:-:S04]  /*1f00*/  IMAD.HI.U32 R20, R17, R2, RZ ;  /* 0x0000000211147227 */ /* 0x010fc800078e00ff */
[----:B------:R-:W-:Y:S01]  /*1f10*/  IMAD.HI.U32 R6, R19, R2, RZ ;  /* 0x0000000213067227 */ /* 0x000fe200078e00ff */
[----:B------:R-:W-:-:S04]  /*1f20*/  @P3 SHF.R.U32.HI R17, RZ, R3, R20 ;  /* 0x00000003ff113219 */ /* 0x000fc80000011614 */
[----:B------:R-:W-:Y:S01]  /*1f30*/  @P3 SHF.R.U32.HI R19, RZ, R3, R6 ;  /* 0x00000003ff133219 */ /* 0x000fe20000011606 */
[----:B------:R-:W-:-:S04]  /*1f40*/  IMAD R17, R72, R17, RZ ;  /* 0x0000001148117224 */ /* 0x000fc800078e02ff */
[----:B------:R-:W-:Y:S01]  /*1f50*/  IMAD R6, R72, R19, RZ ;  /* 0x0000001348067224 */ /* 0x000fe200078e02ff */
[C---:B------:R-:W-:Y:S02]  /*1f60*/  ISETP.GE.AND P0, PT, R5.reuse, R17, PT ;  /* 0x000000110500720c */ /* 0x040fe40003f06270 */
[----:B------:R-:W-:Y:S02]  /*1f70*/  IADD3 R17, PT, PT, -R5, RZ, RZ ;  /* 0x000000ff05117210 */ /* 0x000fe40007ffe1ff */
[----:B------:R-:W-:Y:S01]  /*1f80*/  ISETP.GE.OR P0, PT, R7, R6, P0 ;  /* 0x000000060700720c */ /* 0x000fe20000706670 */
[----:B------:R-:W-:-:S04]  /*1f90*/  IMAD.HI.U32 R6, R5, R2, RZ ;  /* 0x0000000205067227 */ /* 0x000fc800078e00ff */
[----:B------:R-:W-:Y:S01]  /*1fa0*/  IMAD R8, R4, R17, R8 ;  /* 0x0000001104087224 */ /* 0x000fe200078e0208 */
[----:B------:R-:W-:-:S04]  /*1fb0*/  SHF.R.U32.HI R6, RZ, R3, R6 ;  /* 0x00000003ff067219 */ /* 0x000fc80000011606 */
[----:B------:R-:W-:-:S03]  /*1fc0*/  SEL R6, R5, R6, !P3 ;  /* 0x0000000605067207 */ /* 0x000fc60005800000 */
[----:B------:R-:W-:-:S04]  /*1fd0*/  @!P0 IMAD.HI.U32 R16, R7, R2, RZ ;  /* 0x0000000207108227 */ /* 0x000fc800078e00ff */
[----:B------:R-:W-:Y:S01]  /*1fe0*/  IMAD.MOV R2, RZ, RZ, -R6 ;  /* 0x000000ffff027224 */ /* 0x000fe200078e0a06 */
[----:B------:R-:W-:-:S03]  /*1ff0*/  @!P0 SHF.R.U32.HI R16, RZ, R3, R16 ;  /* 0x00000003ff108219 */ /* 0x000fc60000011610 */
[----:B------:R-:W-:Y:S01]  /*2000*/  IMAD R2, R72, R2, R5 ;  /* 0x0000000248027224 */ /* 0x000fe200078e0205 */
        /* <DEDUP_REMOVED lines=9> */
.L_x_33:
[----:B------:R-:W1:Y:S02]  /*20a0*/  LDCU UR8, c[0x0][0xb30] ;  /* 0x00016600ff0877ac */ /* 0x000e640008000800 */
[----:B-1----:R-:W-:-:S09]  /*20b0*/  UISETP.NE.AND UP0, UPT, UR8, 0x1, UPT ;  /* 0x000000010800788c */ /* 0x002fd2000bf05270 */
[----:B------:R-:W-:Y:S05]  /*20c0*/  BRA.U UP0, `(.L_x_34) ;  /* 0x0000000100407547 */ /* 0x000fea000b800000 */
[----:B------:R-:W1:Y:S08]  /*20d0*/  LDC.64 R4, c[0x0][0xb10] ;  /* 0x0002c400ff047b82 */ /* 0x000e700000000a00 */
[----:B------:R-:W2:Y:S08]  /*20e0*/  LDC.64 R2, c[0x0][0xb18] ;  /* 0x0002c600ff027b82 */ /* 0x000eb00000000a00 */
[----:B------:R-:W3:Y:S08]  /*20f0*/  LDC R6, c[0x0][0xb20] ;  /* 0x0002c800ff067b82 */ /* 0x000ef00000000800 */
[----:B------:R-:W4:Y:S01]  /*2100*/  LDC R16, c[0x0][0xb0c] ;  /* 0x0002c300ff107b82 */ /* 0x000f220000000800 */
[----:B-1----:R-:W-:-:S05]  /*2110*/  IMAD.HI.U32 R4, R11, R4, RZ ;  /* 0x000000040b047227 */ /* 0x002fca00078e00ff */
[----:B------:R-:W-:Y:S01]  /*2120*/  SHF.R.U32.HI R4, RZ, R5, R4 ;  /* 0x00000005ff047219 */ /* 0x000fe20000011604 */
[----:B--2---:R-:W-:Y:S01]  /*2130*/  IMAD.HI.U32 R3, R8, R3, RZ ;  /* 0x0000000308037227 */ /* 0x004fe200078e00ff */
[----:B------:R-:W-:-:S04]  /*2140*/  ISETP.NE.AND P0, PT, R2, 0x1, PT ;  /* 0x000000010200780c */ /* 0x000fc80003f05270 */
[----:B---3--:R-:W-:-:S04]  /*2150*/  SHF.R.U32.HI R3, RZ, R6, R3 ;  /* 0x00000006ff037219 */ /* 0x008fc80000011603 */
[----:B------:R-:W-:Y:S02]  /*2160*/  SEL R3, R8, R3, !P0 ;  /* 0x0000000308037207 */ /* 0x000fe40004000000 */
[----:B----4-:R-:W-:-:S04]  /*2170*/  ISETP.NE.AND P1, PT, R16, 0x1, PT ;  /* 0x000000011000780c */ /* 0x010fc80003f25270 */
[----:B------:R-:W-:-:S05]  /*2180*/  SEL R4, R11, R4, !P1 ;  /* 0x000000040b047207 */ /* 0x000fca0004800000 */
[----:B------:R-:W-:Y:S02]  /*2190*/  IMAD.IADD R5, R3, 0x1, -R4 ;  /* 0x0000000103057824 */ /* 0x000fe400078e0a04 */
[----:B------:R-:W-:Y:S02]  /*21a0*/  IMAD.IADD R3, R4, 0x1, -R3 ;  /* 0x0000000104037824 */ /* 0x000fe400078e0a03 */
[----:B------:R-:W-:Y:S02]  /*21b0*/  IMAD R11, R5, R16, R11 ;  /* 0x00000010050b7224 */ /* 0x000fe400078e020b */
[----:B------:R-:W-:-:S07]  /*21c0*/  IMAD R8, R3, R2, R8 ;  /* 0x0000000203087224 */ /* 0x000fce00078e0208 */
.L_x_34:
[----:B------:R-:W-:Y:S01]  /*21d0*/  VIADD R14, R14, 0x1 ;  /* 0x000000010e0e7836 */ /* 0x000fe20000000000 */
[----:B------:R-:W-:Y:S01]  /*21e0*/  PLOP3.LUT P1, PT, PT, PT, PT, 0x80, 0x8 ;  /* 0x000000000008781c */ /* 0x000fe20003f2f070 */
[----:B------:R-:W-:Y:S02]  /*21f0*/  IMAD.IADD R21, R11, 0x1, R170 ;  /* 0x000000010b157824 */ /* 0x000fe400078e02aa */
[----:B------:R-:W-:Y:S01]  /*2200*/  IMAD.IADD R20, R8, 0x1, R147 ;  /* 0x0000000108147824 */ /* 0x000fe200078e0293 */
[----:B------:R-:W-:-:S04]  /*2210*/  ISETP.NE.AND P0, PT, R14, 0x2, PT ;  /* 0x000000020e00780c */ /* 0x000fc80003f05270 */
[----:B------:R-:W-:Y:S02]  /*2220*/  SEL R2, RZ, 0x1, P0 ;  /* 0x00000001ff027807 */ /* 0x000fe40000000000 */
[----:B------:R-:W-:Y:S02]  /*2230*/  SEL R14, R14, RZ, P0 ;  /* 0x000000ff0e0e7207 */ /* 0x000fe40000000000 */
[----:B------:R-:W-:Y:S01]  /*2240*/  LOP3.LUT R13, R13, R2, RZ, 0x3c, !PT ;  /* 0x000000020d0d7212 */ /* 0x000fe200078e3cff */
[----:B------:R-:W-:Y:S06]  /*2250*/  @P2 BRA `(.L_x_35) ;  /* 0xfffffff000982947 */ /* 0x000fec000383ffff */
[----:B------:R-:W-:Y:S01]  /*2260*/  UIADD3 UR5, UPT, UPT, UR4, 0x10, URZ ;  /* 0x0000001004057890 */ /* 0x000fe2000fffe0ff */
[----:B------:R-:W-:-:S03]  /*2270*/  SHF.L.U32 R3, R15, 0x1f, RZ ;  /* 0x0000001f0f037819 */ /* 0x000fc600000006ff */
[----:B------:R-:W-:-:S09]  /*2280*/  ULEA UR4, UR6, UR5, 0x3 ;  /* 0x0000000506047291 */ /* 0x000fd2000f8e18ff */
[----:B------:R-:W1:Y:S02]  /*2290*/  SYNCS.PHASECHK.TRANS64.TRYWAIT P0, [UR4], R3 ;  /* 0x00000003ff0075a7 */ /* 0x000e640008001104 */
[----:B-1----:R-:W-:Y:S05]  /*22a0*/  @!P0 BRA `(.L_x_36) ;  /* 0x0000008c00108947 */ /* 0x002fea0003800000 */
.L_x_129:
[----:B------:R-:W-:-:S04]  /*22b0*/  UIADD3 UR6, UPT, UPT, UR6, 0x1, URZ ;  /* 0x0000000106067890 */ /* 0x000fc8000fffe0ff */
[----:B------:R-:W-:-:S04]  /*22c0*/  UISETP.NE.AND UP0, UPT, UR6, 0x2, UPT ;  /* 0x000000020600788c */ /* 0x000fc8000bf05270 */
[----:B------:R-:W-:Y:S02]  /*22d0*/  USEL UR4, URZ, 0x1, UP0 ;  /* 0x00000001ff047887 */ /* 0x000fe40008000000 */
[----:B------:R-:W-:-:S04]  /*22e0*/  USEL UR6, UR6, URZ, UP0 ;  /* 0x000000ff06067287 */ /* 0x000fc80008000000 */
[----:B------:R-:W-:Y:S01]  /*22f0*/  ULEA UR6, UR6, UR5, 0x3 ;  /* 0x0000000506067291 */ /* 0x000fe2000f8e18ff */
[----:B-1----:R-:W-:-:S04]  /*2300*/  LOP3.LUT R3, R15, UR4, RZ, 0x3c, !PT ;  /* 0x000000040f037c12 */ /* 0x002fc8000f8e3cff */
[----:B------:R-:W-:Y:S01]  /*2310*/  SHF.L.U32 R3, R3, 0x1f, RZ ;  /* 0x0000001f03037819 */ /* 0x000fe200000006ff */
[----:B----4-:R-:W-:-:S07]  /*2320*/  IMAD.U32 R0, RZ, RZ, UR6 ;  /* 0x00000006ff007e24 */ /* 0x010fce000f8e00ff */
.L_x_37:
[----:B-1----:R1:W2:Y:S02]  /*2330*/  SYNCS.PHASECHK.TRANS64.TRYWAIT P0, [R0+URZ], R3 ;  /* 0x00000003000075a7 */ /* 0x0022a400080011ff */
[----:B--2---:R-:W-:Y:S05]  /*2340*/  @!P0 NANOSLEEP.SYNCS 0x989680 ;  /* 0x009896800000895d */ /* 0x004fea0003900000 */
[----:B------:R-:W2:Y:S02]  /*2350*/  @!P0 SYNCS.PHASECHK.TRANS64 P0, [R0+URZ], R3 ;  /* 0x00000003000085a7 */ /* 0x000ea400080010ff */
[----:B--2---:R-:W-:Y:S05]  /*2360*/  @P0 EXIT ;  /* 0x000000000000094d */ /* 0x004fea0003800000 */
[----:B------:R-:W-:Y:S05]  /*2370*/  BRA `(.L_x_37) ;  /* 0xfffffffc00ec7947 */ /* 0x000fea000383ffff */
.L_x_17:
[----:B------:R-:W-:-:S04]  /*2380*/  UISETP.NE.AND UP1, UPT, UR37, URZ, UPT ;  /* 0x000000ff2500728c */ /* 0x000fc8000bf25270 */
[----:B------:R-:W-:-:S09]  /*2390*/  UISETP.NE.OR UP1, UPT, UR8, 0x1, UP1 ;  /* 0x000000010800788c */ /* 0x000fd20008f25670 */
[----:B------:R-:W-:Y:S05]  /*23a0*/  BRA.U UP1, `(.L_x_38) ;  /* 0x0000000501487547 */ /* 0x000fea000b800000 */
[----:B------:R-:W-:Y:S01]  /*23b0*/  ISETP.NE.AND P2, PT, R2, RZ, PT ;  /* 0x000000ff0200720c */ /* 0x000fe20003f45270 */
[----:B------:R-:W-:Y:S01]  /*23c0*/  IMAD.MOV.U32 R12, RZ, RZ, 0x1 ;  /* 0x00000001ff0c7424 */ /* 0x000fe200078e00ff */
[----:B------:R-:W-:Y:S02]  /*23d0*/  CS2R R10, SRZ ;  /* 0x00000000000a7805 */ /* 0x000fe4000001ff00 */
[----:B------:R-:W-:Y:S01]  /*23e0*/  CS2R R8, SRZ ;  /* 0x0000000000087805 */ /* 0x000fe2000001ff00 */
[----:B------:R-:W-:Y:S01]  /*23f0*/  UMOV UR4, 0x400 ;  /* 0x0000040000047882 */ /* 0x000fe20000000000 */
[----:B------:R-:W-:Y:S01]  /*2400*/  UMOV UR6, URZ ;  /* 0x000000ff00067c82 */ /* 0x000fe20008000000 */
[----:B------:R-:W-:-:S12]  /*2410*/  ULEA UR37, UR37, UR4, 0x18 ;  /* 0x0000000425257291 */ /* 0x000fd8000f8ec0ff */
.L_x_42:
[----:B------:R-:W-:Y:S02]  /*2420*/  LEA R0, R8, UR37, 0x3 ;  /* 0x0000002508007c11 */ /* 0x000fe4000f8e18ff */
[----:B------:R-:W-:-:S03]  /*2430*/  SHF.L.U32 R5, R9, 0x1f, RZ ;  /* 0x0000001f09057819 */ /* 0x000fc600000006ff */
[----:B------:R-:W-:Y:S01]  /*2440*/  VIADD R4, R0, 0xc0 ;  /* 0x000000c000047836 */ /* 0x000fe20000000000 */
[----:B------:R-:W1:Y:S02]  /*2450*/  SYNCS.PHASECHK.TRANS64.TRYWAIT P0, [R0+URZ+0xb0], R5 ;  /* 0x0000b005000075a7 */ /* 0x000e6400080011ff */
[----:B-1----:R-:W-:Y:S05]  /*2460*/  @!P0 BRA `(.L_x_39) ;  /* 0x0000008800b88947 */ /* 0x002fea0003800000 */
.L_x_130:
[----:B------:R-:W-:Y:S01]  /*2470*/  ULEA UR5, UR6, UR37, 0x3 ;  /* 0x0000002506057291 */ /* 0x000fe2000f8e18ff */
[----:B------:R-:W-:Y:S02]  /*2480*/  PRMT R4, RZ, 0x654, R4 ;  /* 0x00000654ff047816 */ /* 0x000fe40000000004 */
[----:B-1----:R-:W-:Y:S01]  /*2490*/  SHF.L.U32 R5, R12, 0x1f, RZ ;  /* 0x0000001f0c057819 */ /* 0x002fe200000006ff */
[----:B------:R-:W-:Y:S01]  /*24a0*/  UIADD3 UR4, UPT, UPT, UR5, 0x70, URZ ;  /* 0x0000007005047890 */ /* 0x000fe2000fffe0ff */
[----:B------:R1:W-:Y:S05]  /*24b0*/  SYNCS.ARRIVE.TRANS64.RED.A1T0 RZ, [R4+URZ], RZ ;  /* 0x000000ff04ff79a7 */ /* 0x0003ea00081004ff */
[----:B------:R-:W-:Y:S01]  /*24c0*/  IMAD.U32 R7, RZ, RZ, UR4 ;  /* 0x00000004ff077e24 */ /* 0x000fe2000f8e00ff */
[----:B------:R-:W2:Y:S04]  /*24d0*/  SYNCS.PHASECHK.TRANS64.TRYWAIT P0, [UR5+0x80], R5 ;  /* 0x00008005ff0075a7 */ /* 0x000ea80008001105 */
[----:B------:R-:W-:Y:S01]  /*24e0*/  PRMT R6, R2, 0x654, R7 ;  /* 0x0000065402067816 */ /* 0x000fe20000000007 */
[----:B-1----:R-:W-:Y:S01]  /*24f0*/  @!P2 IMAD.MOV.U32 R4, RZ, RZ, 0x10 ;  /* 0x00000010ff04a424 */ /* 0x002fe200078e00ff */
[----:B--2---:R-:W-:Y:S06]  /*2500*/  @!P0 BRA `(.L_x_40) ;  /* 0x0000008800a48947 */ /* 0x004fec0003800000 */
.L_x_132:
[----:B------:R-:W-:Y:S01]  /*2510*/  ULEA UR4, UR6, UR37, 0x4 ;  /* 0x0000002506047291 */ /* 0x000fe2000f8e20ff */
[----:B------:R-:W-:Y:S01]  /*2520*/  SEL R3, R6, R3, !P2 ;  /* 0x0000000306037207 */ /* 0x000fe20005000000 */
[----:B------:R-:W-:Y:S01]  /*2530*/  UIADD3 UR5, UPT, UPT, UR5, 0x70, URZ ;  /* 0x0000007005057890 */ /* 0x000fe2000fffe0ff */
[----:B-1----:R-:W-:Y:S01]  /*2540*/  LEA R0, R11, UR37, 0x3 ;  /* 0x000000250b007c11 */ /* 0x002fe2000f8e18ff */
[----:B------:R-:W-:Y:S01]  /*2550*/  UIADD3 UR4, UPT, UPT, UR4, 0xe0, URZ ;  /* 0x000000e004047890 */ /* 0x000fe2000fffe0ff */
[----:B------:R-:W-:Y:S01]  /*2560*/  SHF.L.U32 R5, R10, 0x1f, RZ ;  /* 0x0000001f0a057819 */ /* 0x000fe200000006ff */
[----:B------:R1:W-:Y:S01]  /*2570*/  @!P2 SYNCS.ARRIVE.TRANS64.RED RZ, [R3+URZ], R4 ;  /* 0x0000000403ffa9a7 */ /* 0x0003e200080004ff */
[----:B------:R-:W-:Y:S01]  /*2580*/  UIADD3 UR6, UPT, UPT, UR6, 0x1, URZ ;  /* 0x0000000106067890 */ /* 0x000fe2000fffe0ff */
[----:B------:R-:W-:-:S03]  /*2590*/  VIADD R8, R8, 0x1 ;  /* 0x0000000108087836 */ /* 0x000fc60000000000 */
[----:B------:R-:W-:Y:S02]  /*25a0*/  UISETP.NE.AND UP0, UPT, UR6, 0x2, UPT ;  /* 0x000000020600788c */ /* 0x000fe4000bf05270 */
[----:B------:R-:W-:Y:S06]  /*25b0*/  UGETNEXTWORKID.BROADCAST [UR4], [UR5] ;  /* 0x00000000040073ca */ /* 0x000fec0008000100 */
[----:B------:R-:W-:Y:S01]  /*25c0*/  USEL UR4, URZ, 0x1, UP0 ;  /* 0x00000001ff047887 */ /* 0x000fe20008000000 */
[----:B------:R-:W-:Y:S01]  /*25d0*/  ISETP.NE.AND P0, PT, R8, 0x2, PT ;  /* 0x000000020800780c */ /* 0x000fe20003f05270 */
[----:B------:R-:W-:Y:S01]  /*25e0*/  USEL UR6, UR6, URZ, UP0 ;  /* 0x000000ff06067287 */ /* 0x000fe20008000000 */
[----:B------:R-:W2:Y:S03]  /*25f0*/  SYNCS.PHASECHK.TRANS64.TRYWAIT P1, [R0+URZ+0x70], R5 ;  /* 0x00007005000075a7 */ /* 0x000ea600080211ff */
[----:B------:R-:W-:Y:S01]  /*2600*/  LOP3.LUT R12, R12, UR4, RZ, 0x3c, !PT ;  /* 0x000000040c0c7c12 */ /* 0x000fe2000f8e3cff */
[----:B-12---:R-:W-:Y:S07]  /*2610*/  @!P1 BRA `(.L_x_41) ;  /* 0x0000008800789947 */ /* 0x006fee0003800000 */
.L_x_133:
[C---:B------:R-:W-:Y:S01]  /*2620*/  LEA R4, R11.reuse, UR37, 0x4 ;  /* 0x000000250b047c11 */ /* 0x040fe2000f8e20ff */
[----:B-1----:R-:W-:Y:S01]  /*2630*/  VIADD R0, R0, 0x80 ;  /* 0x0000008000007836 */ /* 0x002fe20000000000 */
[----:B------:R-:W-:Y:S01]  /*2640*/  SEL R8, R8, RZ, P0 ;  /* 0x000000ff08087207 */ /* 0x000fe20000000000 */
[----:B------:R-:W-:-:S03]  /*2650*/  VIADD R11, R11, 0x1 ;  /* 0x000000010b0b7836 */ /* 0x000fc60000000000 */
[----:B------:R-:W1:Y:S01]  /*2660*/  LDS.128 R4, [R4+0xe0] ;  /* 0x0000e00004047984 */ /* 0x000e620000000c00 */
[----:B------:R-:W-:Y:S02]  /*2670*/  PRMT R0, RZ, 0x654, R0 ;  /* 0x00000654ff007816 */ /* 0x000fe40000000000 */
[C---:B------:R-:W-:Y:S01]  /*2680*/  ISETP.NE.AND P1, PT, R11.reuse, 0x2, PT ;  /* 0x000000020b00780c */ /* 0x040fe20003f25270 */
[----:B------:R-:W-:Y:S01]  /*2690*/  @!PT LDS RZ, [RZ] ;  /* 0x00000000fffff984 */ /* 0x000fe20000000800 */
[----:B------:R-:W-:Y:S01]  /*26a0*/  @!PT LDS RZ, [RZ] ;  /* 0x00000000fffff984 */ /* 0x000fe20000000800 */
[----:B------:R-:W-:Y:S01]  /*26b0*/  @!PT LDS RZ, [RZ] ;  /* 0x00000000fffff984 */ /* 0x000fe20000000800 */
[----:B------:R-:W-:Y:S01]  /*26c0*/  @!PT LDS RZ, [RZ] ;  /* 0x00000000fffff984 */ /* 0x000fe20000000800 */
[----:B------:R2:W-:Y:S06]  /*26d0*/  MEMBAR.ALL.CTA ;  /* 0x0000000000007992 */ /* 0x0005ec0000008000 */
[----:B--2---:R-:W2:Y:S01]  /*26e0*/  FENCE.VIEW.ASYNC.S ;  /* 0x00000000000073c6 */ /* 0x004ea20000000000 */
[----:B------:R-:W-:Y:S01]  /*26f0*/  SEL R11, R11, RZ, P1 ;  /* 0x000000ff0b0b7207 */ /* 0x000fe20000800000 */
[----:B--2---:R2:W-:Y:S01]  /*2700*/  SYNCS.ARRIVE.TRANS64.RED.A1T0 RZ, [R0+URZ], RZ ;  /* 0x000000ff00ff79a7 */ /* 0x0045e200081004ff */
[----:B-1----:R-:W-:-:S02]  /*2710*/  LOP3.LUT P3, RZ, R6, 0x1, RZ, 0xc0, !PT ;  /* 0x0000000106ff7812 */ /* 0x002fc4000786c0ff */
[----:B------:R-:W-:-:S04]  /*2720*/  SEL R5, RZ, 0x1, P1 ;  /* 0x00000001ff057807 */ /* 0x000fc80000800000 */
[----:B------:R-:W-:Y:S02]  /*2730*/  LOP3.LUT R10, R10, R5, RZ, 0x3c, !PT ;  /* 0x000000050a0a7212 */ /* 0x000fe400078e3cff */
[----:B--2---:R-:W-:-:S04]  /*2740*/  SEL R0, RZ, 0x1, P0 ;  /* 0x00000001ff007807 */ /* 0x004fc80000000000 */
[----:B------:R-:W-:Y:S01]  /*2750*/  LOP3.LUT R9, R9, R0, RZ, 0x3c, !PT ;  /* 0x0000000009097212 */ /* 0x000fe200078e3cff */
[----:B------:R-:W-:Y:S06]  /*2760*/  @P3 BRA `(.L_x_42) ;  /* 0xfffffffc002c3947 */ /* 0x000fec000383ffff */
[----:B------:R-:W-:Y:S01]  /*2770*/  ULEA UR5, UR6, UR37, 0x3 ;  /* 0x0000002506057291 */ /* 0x000fe2000f8e18ff */
[----:B------:R-:W-:-:S08]  /*2780*/  SHF.L.U32 R3, R12, 0x1f, RZ ;  /* 0x0000001f0c037819 */ /* 0x000fd000000006ff */
[----:B------:R-:W1:Y:S02]  /*2790*/  SYNCS.PHASECHK.TRANS64 P0, [UR5+0x80], R3 ;  /* 0x00008003ff0075a7 */ /* 0x000e640008001005 */
[----:B-1----:R-:W-:Y:S05]  /*27a0*/  @P0 BRA `(.L_x_43) ;  /* 0x0000000000080947 */ /* 0x002fea0003800000 */
[----:B------:R-:W1:Y:S02]  /*27b0*/  SYNCS.PHASECHK.TRANS64.TRYWAIT P0, [UR5+0x80], R3 ;  /* 0x00008003ff0075a7 */ /* 0x000e640008001105 */
[----:B-1----:R-:W-:Y:S05]  /*27c0*/  @!P0 BRA `(.L_x_44) ;  /* 0x0000008800208947 */ /* 0x002fea0003800000 */
.L_x_43:
[----:B------:R-:W-:-:S04]  /*27d0*/  UIADD3 UR4, UPT, UPT, UR6, 0x1, URZ ;  /* 0x0000000106047890 */ /* 0x000fc8000fffe0ff */
[----:B------:R-:W-:-:S04]  /*27e0*/  UISETP.NE.AND UP0, UPT, UR4, 0x2, UPT ;  /* 0x000000020400788c */ /* 0x000fc8000bf05270 */
[----:B------:R-:W-:Y:S02]  /*27f0*/  USEL UR7, URZ, 0x1, UP0 ;  /* 0x00000001ff077887 */ /* 0x000fe40008000000 */
[----:B------:R-:W-:-:S04]  /*2800*/  USEL UR4, UR4, URZ, UP0 ;  /* 0x000000ff04047287 */ /* 0x000fc80008000000 */
[----:B------:R-:W-:Y:S01]  /*2810*/  ULEA UR4, UR4, UR37, 0x3 ;  /* 0x0000002504047291 */ /* 0x000fe2000f8e18ff */
[----:B-1----:R-:W-:-:S04]  /*2820*/  LOP3.LUT R3, R12, UR7, RZ, 0x3c, !PT ;  /* 0x000000070c037c12 */ /* 0x002fc8000f8e3cff */
[----:B------:R-:W-:-:S04]  /*2830*/  SHF.L.U32 R0, R3, 0x1f, RZ ;  /* 0x0000001f03007819 */ /* 0x000fc800000006ff */
[----:B------:R-:W1:Y:S02]  /*2840*/  SYNCS.PHASECHK.TRANS64 P0, [UR4+0x80], R0 ;  /* 0x00008000ff0075a7 */ /* 0x000e640008001004 */
[----:B-1----:R-:W-:Y:S05]  /*2850*/  @P0 EXIT ;  /* 0x000000000000094d */ /* 0x002fea0003800000 */
[----:B------:R-:W-:Y:S02]  /*2860*/  SHF.L.U32 R3, R3, 0x1f, RZ ;  /* 0x0000001f03037819 */ /* 0x000fe400000006ff */
[----:B------:R-:W-:-:S07]  /*2870*/  MOV R0, UR4 ;  /* 0x0000000400007c02 */ /* 0x000fce0008000f00 */
.L_x_45:
[----:B-1----:R1:W2:Y:S02]  /*2880*/  SYNCS.PHASECHK.TRANS64.TRYWAIT P0, [R0+URZ+0x80], R3 ;  /* 0x00008003000075a7 */ /* 0x0022a400080011ff */
[----:B--2---:R-:W-:Y:S05]  /*2890*/  @!P0 NANOSLEEP.SYNCS 0x989680 ;  /* 0x009896800000895d */ /* 0x004fea0003900000 */
[----:B------:R-:W2:Y:S02]  /*28a0*/  @!P0 SYNCS.PHASECHK.TRANS64 P0, [R0+URZ+0x80], R3 ;  /* 0x00008003000085a7 */ /* 0x000ea400080010ff */
[----:B--2---:R-:W-:Y:S05]  /*28b0*/  @P0 EXIT ;  /* 0x000000000000094d */ /* 0x004fea0003800000 */
[----:B------:R-:W-:Y:S05]  /*28c0*/  BRA `(.L_x_45) ;  /* 0xfffffffc00ec7947 */ /* 0x000fea000383ffff */
.L_x_38:
[----:B------:R-:W-:-:S09]  /*28d0*/  UISETP.NE.AND UP1, UPT, UR8, URZ, UPT ;  /* 0x000000ff0800728c */ /* 0x000fd2000bf25270 */
[----:B------:R-:W-:Y:S05]  /*28e0*/  BRA.U UP1, `(.L_x_46) ;  /* 0x0000000d01347547 */ /* 0x000fea000b800000 */
[----:B------:R-:W-:Y:S01]  /*28f0*/  UMOV UR4, 0x40 ;  /* 0x0000004000047882 */ /* 0x000fe20000000000 */
[----:B------:R-:W-:Y:S01]  /*2900*/  NOP ;  /* 0x0000000000007918 */ /* 0x000fe20000000000 */
[----:B------:R-:W-:Y:S01]  /*2910*/  ULEA UR4, UR37, UR4, 0x18 ;  /* 0x0000000425047291 */ /* 0x000fe2000f8ec0ff */
[----:B------:R-:W-:Y:S02]  /*2920*/  UMOV UR5, 0x400 ;  /* 0x0000040000057882 */ /* 0x000fe40000000000 */
[----:B------:R-:W-:-:S06]  /*2930*/  ULEA UR37, UR37, UR5, 0x18 ;  /* 0x0000000525257291 */ /* 0x000fcc000f8ec0ff */
[----:B------:R-:W1:Y:S02]  /*2940*/  LDS.U8 R0, [UR4+0x1c] ;  /* 0x00001c04ff007984 */ /* 0x000e640008000000 */
[----:B-1----:R-:W-:-:S13]  /*2950*/  ISETP.NE.AND P0, PT, R0, RZ, PT ;  /* 0x000000ff0000720c */ /* 0x002fda0003f05270 */
[----:B------:R-:W-:Y:S05]  /*2960*/  @P0 BRA `(.L_x_47) ;  /* 0x0000000000580947 */ /* 0x000fea0003800000 */
[----:B------:R-:W-:-:S13]  /*2970*/  ELECT P0, URZ, PT ;  /* 0x0000000000ff782f */ /* 0x000fda0003800000 */
[----:B------:R-:W-:Y:S05]  /*2980*/  @!P0 BRA `(.L_x_48) ;  /* 0x0000000000608947 */ /* 0x000fea0003800000 */
[----:B------:R-:W-:Y:S01]  /*2990*/  UMOV UR5, 0x10 ;  /* 0x0000001000057882 */ /* 0x000fe20000000000 */
[----:B------:R-:W-:Y:S01]  /*29a0*/  HFMA2 R0, -RZ, RZ, 0, 5.9604644775390625e-08 ;  /* 0x00000001ff007431 */ /* 0x000fe200000001ff */
[----:B------:R-:W-:-:S03]  /*29b0*/  MOV R2, 0xffff ;  /* 0x0000ffff00027802 */ /* 0x000fc60000000f00 */
[----:B------:R-:W-:Y:S04]  /*29c0*/  DEPBAR.LE SB1, 0x36 ;  /* 0x00009d800000791a */ /* 0x000fe80000000000 */
[----:B------:R-:W1:Y:S02]  /*29d0*/  UTCATOMSWS.FIND_AND_SET.ALIGN UP0, UR5, UR5 ;  /* 0x00000005000575e3 */ /* 0x000e640008000800 */
[----:B-1----:R-:W-:Y:S01]  /*29e0*/  MOV R3, UR5 ;  /* 0x0000000500037c02 */ /* 0x002fe20008000f00 */
[----:B------:R-:W-:Y:S06]  /*29f0*/  BRA.U UP0, `(.L_x_49) ;  /* 0x0000000100187547 */ /* 0x000fec000b800000 */
.L_x_50:
[----:B------:R-:W-:Y:S05]  /*2a00*/  NANOSLEEP 0x64 ;  /* 0x000000640000795d */ /* 0x000fea0003800000 */
[----:B------:R-:W-:-:S05]  /*2a10*/  UMOV UR5, 0x10 ;  /* 0x0000001000057882 */ /* 0x000fca0000000000 */
[----:B------:R-:W-:Y:S04]  /*2a20*/  DEPBAR.LE SB1, 0x36 ;  /* 0x00009d800000791a */ /* 0x000fe80000000000 */
[----:B------:R-:W1:Y:S02]  /*2a30*/  UTCATOMSWS.FIND_AND_SET.ALIGN UP0, UR5, UR5 ;  /* 0x00000005000575e3 */ /* 0x000e640008000800 */
[----:B-1----:R-:W-:Y:S01]  /*2a40*/  MOV R3, UR5 ;  /* 0x0000000500037c02 */ /* 0x002fe20008000f00 */
[----:B------:R-:W-:Y:S05]  /*2a50*/  BRA.U !UP0, `(.L_x_50) ;  /* 0xfffffffd08e87547 */ /* 0x000fea000b83ffff */
.L_x_49:
[-C--:B------:R-:W-:Y:S02]  /*2a60*/  SHF.L.U32 R2, R2, R3.reuse, RZ ;  /* 0x0000000302027219 */ /* 0x080fe400000006ff */
[----:B------:R-:W-:Y:S01]  /*2a70*/  SHF.L.U32 R0, R0, R3, RZ ;  /* 0x0000000300007219 */ /* 0x000fe200000006ff */
[----:B------:R-:W-:Y:S02]  /*2a80*/  IMAD.SHL.U32 R3, R3, 0x20, RZ ;  /* 0x0000002003037824 */ /* 0x000fe400078e00ff */
[----:B------:R1:W-:Y:S04]  /*2a90*/  ATOMS.OR RZ, [UR4+0x14], R2 ;  /* 0x00001402ffff798c */ /* 0x0003e8000b000004 */
[----:B------:R1:W-:Y:S04]  /*2aa0*/  ATOMS.OR RZ, [UR4+0x18], R0 ;  /* 0x00001800ffff798c */ /* 0x0003e8000b000004 */
[----:B------:R1:W-:Y:S01]  /*2ab0*/  STS [UR37+0x100], R3 ;  /* 0x00010003ff007988 */ /* 0x0003e20008000825 */
[----:B------:R-:W-:Y:S05]  /*2ac0*/  BRA `(.L_x_48) ;  /* 0x0000000000107947 */ /* 0x000fea0003800000 */
.L_x_47:
[----:B------:R-:W-:Y:S02]  /*2ad0*/  MOV R0, 0xffffffff ;  /* 0xffffffff00007802 */ /* 0x000fe40000000f00 */
[----:B------:R-:W-:-:S03]  /*2ae0*/  MOV R2, 0x2b10 ;  /* 0x00002b1000027802 */ /* 0x000fc60000000f00 */
[----:B------:R1:W-:Y:S04]  /*2af0*/  STS [UR37+0x100], R0 ;  /* 0x00010000ff007988 */ /* 0x0003e80008000825 */
[----:B-1-3-5:R-:W-:Y:S05]  /*2b00*/  CALL.REL.NOINC `($__internal_1_$__cuda_sm10x_tcgen05_guardrail_trap_phase_invalid_during_alloc) ;  /* 0x0000008c00347944 */ /* 0x02afea0003c00000 */
.L_x_48:
[----:B------:R-:W-:Y:S05]  /*2b10*/  WARPSYNC.ALL ;  /* 0x0000000000007948 */ /* 0x000fea0003800000 */
[----:B------:R-:W2:Y:S01]  /*2b20*/  S2UR UR6, SR_CgaCtaId ;  /* 0x00000000000679c3 */ /* 0x000ea20000008800 */
[----:B------:R-:W-:Y:S01]  /*2b30*/  UMOV UR4, 0x400 ;  /* 0x0000040000047882 */ /* 0x000fe20000000000 */
[----:B------:R-:W-:-:S06]  /*2b40*/  NOP ;  /* 0x0000000000007918 */ /* 0x000fcc0000000000 */
[----:B------:R-:W-:Y:S06]  /*2b50*/  BAR.ARV 0x6, 0xa0 ;  /* 0x0182800000007b1d */ /* 0x000fec0000002000 */
[----:B------:R-:W4:Y:S01]  /*2b60*/  LDCU UR7, c[0x0][0x38c] ;  /* 0x00007180ff0777ac */ /* 0x000f220008000800 */
[----:B------:R-:W-:Y:S01]  /*2b70*/  IMAD.MOV.U32 R11, RZ, RZ, 0x1 ;  /* 0x00000001ff0b7424 */ /* 0x000fe200078e00ff */
[----:B------:R-:W-:Y:S01]  /*2b80*/  CS2R R8, SRZ ;  /* 0x0000000000087805 */ /* 0x000fe2000001ff00 */
[----:B------:R-:W-:Y:S01]  /*2b90*/  IMAD.MOV.U32 R10, RZ, RZ, RZ ;  /* 0x000000ffff0a7224 */ /* 0x000fe200078e00ff */
[----:B------:R-:W-:Y:S01]  /*2ba0*/  UMOV UR18, URZ ;  /* 0x000000ff00127c82 */ /* 0x000fe20008000000 */
[----:B------:R-:W-:Y:S01]  /*2bb0*/  UMOV UR17, URZ ;  /* 0x000000ff00117c82 */ /* 0x000fe20008000000 */
[----:B------:R-:W-:Y:S01]  /*2bc0*/  UMOV UR22, 0x0 ;  /* 0x0000000000167882 */ /* 0x000fe20000000000 */
[----:B------:R-:W-:Y:S01]  /*2bd0*/  UMOV UR23, 0x8400490 ;  /* 0x0840049000177882 */ /* 0x000fe20000000000 */
[----:B------:R-:W-:Y:S01]  /*2be0*/  UMOV UR20, 0x0 ;  /* 0x0000000000147882 */ /* 0x000fe20000000000 */
[----:B------:R-:W-:Y:S01]  /*2bf0*/  UMOV UR21, 0x8400490 ;  /* 0x0840049000157882 */ /* 0x000fe20000000000 */
[----:B--2---:R-:W-:Y:S01]  /*2c00*/  ULEA UR6, UR6, UR4, 0x18 ;  /* 0x0000000406067291 */ /* 0x004fe2000f8ec0ff */
[----:B------:R-:W2:Y:S03]  /*2c10*/  LDCU UR4, c[0x0][0x38c] ;  /* 0x00007180ff0477ac */ /* 0x000ea60008000800 */
[----:B------:R-:W-:-:S02]  /*2c20*/  UIADD3 UR11, UPT, UPT, UR6, 0xc400, URZ ;  /* 0x0000c400060b7890 */ /* 0x000fc4000fffe0ff */
[----:B----4-:R-:W-:-:S03]  /*2c30*/  UIADD3 UR7, UPT, UPT, UR7, 0x3f, URZ ;  /* 0x0000003f07077890 */ /* 0x010fc6000fffe0ff */
[----:B-1----:R-:W1:Y:S01]  /*2c40*/  LDS R0, [UR6+0x100] ;  /* 0x00010006ff007984 */ /* 0x002e620008000800 */
[----:B------:R-:W-:Y:S02]  /*2c50*/  UIADD3 UR12, UPT, UPT, UR6, 0x10400, URZ ;  /* 0x00010400060c7890 */ /* 0x000fe4000fffe0ff */
[----:B------:R-:W-:Y:S02]  /*2c60*/  USHF.R.S32.HI UR5, URZ, 0x1f, UR7 ;  /* 0x0000001fff057899 */ /* 0x000fe40008011407 */
[----:B------:R-:W-:Y:S02]  /*2c70*/  USHF.R.U32.HI UR11, URZ, 0x4, UR11 ;  /* 0x00000004ff0b7899 */ /* 0x000fe4000801160b */
[----:B------:R-:W-:Y:S02]  /*2c80*/  ULEA.HI UR5, UR5, UR7, URZ, 0x6 ;  /* 0x0000000705057291 */ /* 0x000fe4000f8f30ff */
[----:B------:R-:W-:Y:S02]  /*2c90*/  USHF.R.U32.HI UR12, URZ, 0x4, UR12 ;  /* 0x00000004ff0c7899 */ /* 0x000fe4000801160c */
[----:B------:R-:W-:-:S02]  /*2ca0*/  USHF.R.S32.HI UR5, URZ, 0x6, UR5 ;  /* 0x00000006ff057899 */ /* 0x000fc40008011405 */
[----:B------:R-:W-:Y:S02]  /*2cb0*/  ULOP3.LUT UR11, UR11, 0x3fff, URZ, 0xc0, !UPT ;  /* 0x00003fff0b0b7892 */ /* 0x000fe4000f8ec0ff */
[----:B------:R-:W-:Y:S02]  /*2cc0*/  UISETP.LT.AND UP0, UPT, UR5, 0x1, UPT ;  /* 0x000000010500788c */ /* 0x000fe4000bf01270 */
[----:B------:R-:W-:Y:S02]  /*2cd0*/  ULOP3.LUT UR12, UR12, 0x3fff, URZ, 0xc0, !UPT ;  /* 0x00003fff0c0c7892 */ /* 0x000fe4000f8ec0ff */
[----:B------:R-:W-:Y:S02]  /*2ce0*/  USEL UR10, UR5, 0x1, !UP0 ;  /* 0x00000001050a7887 */ /* 0x000fe4000c000000 */
[----:B------:R-:W-:Y:S02]  /*2cf0*/  ULOP3.LUT UR11, UR11, 0x10000, URZ, 0xfc, !UPT ;  /* 0x000100000b0b7892 */ /* 0x000fe4000f8efcff */
[----:B------:R-:W-:-:S02]  /*2d00*/  ULOP3.LUT UR12, UR12, 0x10000, URZ, 0xfc, !UPT ;  /* 0x000100000c0c7892 */ /* 0x000fc4000f8efcff */
[----:B------:R-:W-:Y:S02]  /*2d10*/  UIADD3 UR10, UPT, UPT, -UR10, URZ, URZ ;  /* 0x000000ff0a0a7290 */ /* 0x000fe4000fffe1ff */
[----:B--2---:R-:W-:Y:S01]  /*2d20*/  UISETP.GE.AND UP3, UPT, UR4, 0x1, UPT ;  /* 0x000000010400788c */ /* 0x004fe2000bf66270 */
[----:B-1----:R-:W-:-:S15]  /*2d30*/  R2UR UR19, R0 ;  /* 0x00000000001372ca */ /* 0x002fde00000e0000 */
.L_x_57:
[----:B------:R-:W-:Y:S02]  /*2d40*/  LEA R0, R10, UR6, 0x3 ;  /* 0x000000060a007c11 */ /* 0x000fe4000f8e18ff */
[----:B------:R-:W-:Y:S02]  /*2d50*/  SHF.L.U32 R5, R9, 0x1f, RZ ;  /* 0x0000001f09057819 */ /* 0x000fe400000006ff */
[----:B------:R-:W-:Y:S01]  /*2d60*/  PLOP3.LUT P0, PT, PT, PT, UP3, 0x80, 0x8 ;  /* 0x000000000008781c */ /* 0x000fe20003f0f038 */
[----:B------:R-:W-:Y:S01]  /*2d70*/  VIADD R3, R0, 0x80 ;  /* 0x0000008000037836 */ /* 0x000fe20000000000 */
[----:B-1----:R-:W1:Y:S02]  /*2d80*/  SYNCS.PHASECHK.TRANS64.TRYWAIT P1, [R0+URZ+0x70], R5 ;  /* 0x00007005000075a7 */ /* 0x002e6400080211ff */
[----:B-1--4-:R-:W-:Y:S09]  /*2d90*/  @!P1 BRA `(.L_x_51) ;  /* 0x0000008000c49947 */ /* 0x012ff20003800000 */
.L_x_135:
[----:B------:R-:W-:Y:S01]  /*2da0*/  LEA R4, R10, UR6, 0x4 ;  /* 0x000000060a047c11 */ /* 0x000fe2000f8e20ff */
[----:B------:R-:W-:Y:S01]  /*2db0*/  @UP3 ULEA UR4, UR17, UR6, 0x3 ;  /* 0x0000000611043291 */ /* 0x000fe2000f8e18ff */
[----:B------:R-:W-:Y:S01]  /*2dc0*/  PLOP3.LUT P2, PT, PT, PT, PT, 0x80, 0x8 ;  /* 0x000000000008781c */ /* 0x000fe20003f4f070 */
[----:B------:R-:W-:Y:S01]  /*2dd0*/  ULEA UR8, UR18, UR6, 0x3 ;  /* 0x0000000612087291 */ /* 0x000fe2000f8e18ff */
[----:B------:R-:W-:Y:S01]  /*2de0*/  PRMT R3, RZ, 0x654, R3 ;  /* 0x00000654ff037816 */ /* 0x000fe20000000003 */
[----:B------:R-:W-:Y:S01]  /*2df0*/  ULEA UR9, UR18, UR19, 0x8 ;  /* 0x0000001312097291 */ /* 0x000fe2000f8e40ff */
[----:B-1----:R-:W1:Y:S01]  /*2e00*/  LDS.128 R4, [R4+0xe0] ;  /* 0x0000e00004047984 */ /* 0x002e620000000c00 */
[----:B------:R-:W-:Y:S02]  /*2e10*/  @P0 SHF.L.U32 R2, R8, 0x1f, RZ ;  /* 0x0000001f08020819 */ /* 0x000fe400000006ff */
[----:B------:R-:W-:Y:S01]  /*2e20*/  SHF.L.U32 R0, R11, 0x1f, RZ ;  /* 0x0000001f0b007819 */ /* 0x000fe200000006ff */
[----:B------:R-:W-:Y:S01]  /*2e30*/  @!PT LDS RZ, [RZ] ;  /* 0x00000000fffff984 */ /* 0x000fe20000000800 */
[----:B------:R-:W-:Y:S01]  /*2e40*/  @!PT LDS RZ, [RZ] ;  /* 0x00000000fffff984 */ /* 0x000fe20000000800 */
[----:B------:R-:W-:Y:S01]  /*2e50*/  @!PT LDS RZ, [RZ] ;  /* 0x00000000fffff984 */ /* 0x000fe20000000800 */
[----:B------:R-:W-:Y:S01]  /*2e60*/  @!PT LDS RZ, [RZ] ;  /* 0x00000000fffff984 */ /* 0x000fe20000000800 */
[----:B------:R2:W-:Y:S06]  /*2e70*/  MEMBAR.ALL.CTA ;  /* 0x0000000000007992 */ /* 0x0005ec0000008000 */
[----:B--2---:R-:W2:Y:S02]  /*2e80*/  FENCE.VIEW.ASYNC.S ;  /* 0x00000000000073c6 */ /* 0x004ea40000000000 */
[----:B--2---:R2:W-:Y:S01]  /*2e90*/  SYNCS.ARRIVE.TRANS64.RED.A1T0 RZ, [R3+URZ], RZ ;  /* 0x000000ff03ff79a7 */ /* 0x0045e200081004ff */
[----:B------:R2:W4:Y:S01]  /*2ea0*/  @P0 SYNCS.PHASECHK.TRANS64.TRYWAIT P2, [UR4], R2 ;  /* 0x00000002ff0005a7 */ /* 0x0005220008041104 */
[----:B-1----:R-:W-:Y:S01]  /*2eb0*/  LOP3.LUT P1, RZ, R6, 0x1, RZ, 0xc0, !PT ;  /* 0x0000000106ff7812 */ /* 0x002fe2000782c0ff */
[----:B------:R-:W1:Y:S02]  /*2ec0*/  SYNCS.PHASECHK.TRANS64.TRYWAIT P0, [UR8+0xa0], R0 ;  /* 0x0000a000ff0075a7 */ /* 0x000e640008001108 */
[----:B-12-4-:R-:W-:Y:S10]  /*2ed0*/  @!P0 BRA `(.L_x_52) ;  /* 0x0000008000888947 */ /* 0x016ff40003800000 */
.L_x_137:
[----:B------:R-:W-:Y:S01]  /*2ee0*/  IADD3 R10, PT, PT, R10, 0x1, RZ ;  /* 0x000000010a0a7810 */ /* 0x000fe20007ffe0ff */
[----:B------:R-:W-:Y:S06]  /*2ef0*/  BRA.U !UP3, `(.L_x_53) ;  /* 0x000000010b987547 */ /* 0x000fec000b800000 */
[----:B------:R-:W-:Y:S01]  /*2f00*/  UPLOP3.LUT UP4, UPT, UPT, UPT, UPT, 0x40, 0x4 ;  /* 0x000000000004789c */ /* 0x000fe20003f8e870 */
[----:B------:R-:W-:Y:S01]  /*2f10*/  UMOV UR16, UR10 ;  /* 0x0000000a00107c82 */ /* 0x000fe20008000000 */
[----:B------:R-:W-:Y:S01]  /*2f20*/  UMOV UR15, UR5 ;  /* 0x00000005000f7c82 */ /* 0x000fe20008000000 */
[----:B------:R-:W-:-:S08]  /*2f30*/  UMOV UR14, UR17 ;  /* 0x00000011000e7c82 */ /* 0x000fd00008000000 */
.L_x_56:
[----:B------:R-:W-:Y:S02]  /*2f40*/  UIADD3 UR16, UPT, UPT, UR16, 0x1, URZ ;  /* 0x0000000110107890 */ /* 0x000fe4000fffe0ff */
[----:B--2---:R-:W-:Y:S02]  /*2f50*/  ULEA UR7, UR14, UR6, 0x3 ;  /* 0x000000060e077291 */ /* 0x004fe4000f8e18ff */
[----:B------:R-:W-:Y:S01]  /*2f60*/  UISETP.NE.AND UP0, UPT, UR16, URZ, UPT ;  /* 0x000000ff1000728c */ /* 0x000fe2000bf05270 */
[----:B----4-:R-:W-:Y:S10]  /*2f70*/  @P2 BRA `(.L_x_54) ;  /* 0x00000000000c2947 */ /* 0x010ff40003800000 */
[----:B-1----:R-:W-:Y:S04]  /*2f80*/  SHF.L.U32 R3, R8, 0x1f, RZ ;  /* 0x0000001f08037819 */ /* 0x002fe800000006ff */
[----:B------:R-:W1:Y:S02]  /*2f90*/  SYNCS.PHASECHK.TRANS64.TRYWAIT P0, [UR7], R3 ;  /* 0x00000003ff0075a7 */ /* 0x000e640008001107 */
[----:B-1----:R-:W-:Y:S05]  /*2fa0*/  @!P0 BRA `(.L_x_55) ;  /* 0x00000080006c8947 */ /* 0x002fea0003800000 */
.L_x_54:
[----:B------:R-:W-:Y:S01]  /*2fb0*/  UISETP.NE.AND UP1, UPT, UR15, 0x1, UPT ;  /* 0x000000010f00788c */ /* 0x000fe2000bf25270 */
[----:B------:R-:W-:Y:S01]  /*2fc0*/  PLOP3.LUT P2, PT, PT, PT, PT, 0x80, 0x8 ;  /* 0x000000000008781c */ /* 0x000fe20003f4f070 */
[----:B------:R-:W-:Y:S02]  /*2fd0*/  UIADD3 UR17, UPT, UPT, UR14, 0x1, URZ ;  /* 0x000000010e117890 */ /* 0x000fe4000fffe0ff */
[----:B------:R-:W-:Y:S02]  /*2fe0*/  ULEA UR24, UR14, UR12, 0xa ;  /* 0x0000000c0e187291 */ /* 0x000fe4000f8e50ff */
[----:B------:R-:W-:Y:S01]  /*2ff0*/  UISETP.NE.AND UP2, UPT, UR17, 0x2, UPT ;  /* 0x000000021100788c */ /* 0x000fe2000bf45270 */
[----:B------:R-:W-:Y:S01]  /*3000*/  PLOP3.LUT P0, PT, PT, PT, UP1, 0x80, 0x8 ;  /* 0x000000000008781c */ /* 0x000fe20003f0f018 */
[----:B------:R-:W-:Y:S02]  /*3010*/  ULEA UR26, UR14, UR11, 0x9 ;  /* 0x0000000b0e1a7291 */ /* 0x000fe4000f8e48ff */
[----:B------:R-:W-:Y:S02]  /*3020*/  USEL UR13, URZ, 0x1, UP2 ;  /* 0x00000001ff0d7887 */ /* 0x000fe40009000000 */
[----:B------:R-:W-:Y:S02]  /*3030*/  USEL UR17, UR17, URZ, UP2 ;  /* 0x000000ff11117287 */ /* 0x000fe40009000000 */
[----:B------:R-:W-:Y:S02]  /*3040*/  UIADD3 UR30, UPT, UPT, UR24, 0x2, URZ ;  /* 0x00000002181e7890 */ /* 0x000fe4000fffe0ff */
[----:B------:R-:W-:Y:S01]  /*3050*/  @UP1 ULEA UR4, UR17, UR6, 0x3 ;  /* 0x0000000611041291 */ /* 0x000fe2000f8e18ff */
[----:B------:R-:W-:Y:S01]  /*3060*/  LOP3.LUT R8, R8, UR13, RZ, 0x3c, !PT ;  /* 0x0000000d08087c12 */ /* 0x000fe2000f8e3cff */
[----:B------:R-:W-:Y:S02]  /*3070*/  UIADD3 UR28, UPT, UPT, UR26, 0x2, URZ ;  /* 0x000000021a1c7890 */ /* 0x000fe4000fffe0ff */
[----:B------:R-:W-:Y:S01]  /*3080*/  UIADD3 UR7, UPT, UPT, UR7, 0x10, URZ ;  /* 0x0000001007077890 */ /* 0x000fe2000fffe0ff */
[----:B-1----:R-:W-:Y:S01]  /*3090*/  @P0 SHF.L.U32 R0, R8, 0x1f, RZ ;  /* 0x0000001f08000819 */ /* 0x002fe200000006ff */
[----:B------:R-:W-:Y:S01]  /*30a0*/  UMOV UR25, 0x80004020 ;  /* 0x8000402000197882 */ /* 0x000fe20000000000 */
[----:B------:R-:W-:Y:S01]  /*30b0*/  UMOV UR27, 0x80004020 ;  /* 0x80004020001b7882 */ /* 0x000fe20000000000 */
[----:B------:R-:W-:Y:S01]  /*30c0*/  UMOV UR31, 0x80004020 ;  /* 0x80004020001f7882 */ /* 0x000fe20000000000 */
[----:B------:R2:W4:Y:S01]  /*30d0*/  @P0 SYNCS.PHASECHK.TRANS64.TRYWAIT P2, [UR4], R0 ;  /* 0x00000000ff0005a7 */ /* 0x0005220008041104 */
[----:B------:R-:W-:Y:S01]  /*30e0*/  UIADD3 UR15, UPT, UPT, UR15, -0x1, URZ ;  /* 0xffffffff0f0f7890 */ /* 0x000fe2000fffe0ff */
[----:B------:R2:W-:Y:S01]  /*30f0*/  UTCQMMA gdesc[UR26], gdesc[UR24], tmem[UR9], tmem[UR22], idesc[UR23], UP4 ;  /* 0x00ff16181a0075ea */ /* 0x0005e2000a000309 */
[----:B------:R-:W-:Y:S01]  /*3100*/  UPLOP3.LUT UP4, UPT, UPT, UPT, UPT, 0x80, 0x8 ;  /* 0x000000000008789c */ /* 0x000fe20003f8f070 */
[----:B------:R-:W-:Y:S01]  /*3110*/  UMOV UR29, 0x80004020 ;  /* 0x80004020001d7882 */ /* 0x000fe20000000000 */
[----:B------:R-:W-:Y:S01]  /*3120*/  UMOV UR14, UR17 ;  /* 0x00000011000e7c82 */ /* 0x000fe20008000000 */
[----:B------:R2:W-:Y:S01]  /*3130*/  UTCQMMA gdesc[UR28], gdesc[UR30], tmem[UR9], tmem[UR20], idesc[UR21], UPT ;  /* 0x00ff141e1c0075ea */ /* 0x0005e2000b800309 */
[----:B------:R2:W-:Y:S01]  /*3140*/  UTCBAR [UR7], URZ ;  /* 0x000000ff070073e9 */ /* 0x0005e200080000ff */
[----:B------:R-:W-:Y:S06]  /*3150*/  BRA.U UP0, `(.L_x_56) ;  /* 0xfffffffd00787547 */ /* 0x000fec000b83ffff */
.L_x_53:
[----:B------:R-:W-:Y:S01]  /*3160*/  UIADD3 UR18, UPT, UPT, UR18, 0x1, URZ ;  /* 0x0000000112127890 */ /* 0x000fe2000fffe0ff */
[C---:B------:R-:W-:Y:S01]  /*3170*/  ISETP.NE.AND P0, PT, R10.reuse, 0x2, PT ;  /* 0x000000020a00780c */ /* 0x040fe20003f05270 */
[----:B------:R-:W-:Y:S02]  /*3180*/  UIADD3 UR8, UPT, UPT, UR8, 0x90, URZ ;  /* 0x0000009008087890 */ /* 0x000fe4000fffe0ff */
[----:B------:R-:W-:Y:S01]  /*3190*/  UISETP.NE.AND UP0, UPT, UR18, 0x2, UPT ;  /* 0x000000021200788c */ /* 0x000fe2000bf05270 */
[----:B-12---:R-:W-:Y:S02]  /*31a0*/  SEL R0, RZ, 0x1, P0 ;  /* 0x00000001ff007807 */ /* 0x006fe40000000000 */
[----:B------:R-:W-:Y:S01]  /*31b0*/  SEL R10, R10, RZ, P0 ;  /* 0x000000ff0a0a7207 */ /* 0x000fe20000000000 */
[----:B------:R-:W-:Y:S01]  /*31c0*/  USEL UR4, URZ, 0x1, UP0 ;  /* 0x00000001ff047887 */ /* 0x000fe20008000000 */
[----:B------:R-:W-:Y:S01]  /*31d0*/  LOP3.LUT R9, R9, R0, RZ, 0x3c, !PT ;  /* 0x0000000009097212 */ /* 0x000fe200078e3cff */
[----:B------:R-:W-:Y:S01]  /*31e0*/  USEL UR18, UR18, URZ, UP0 ;  /* 0x000000ff12127287 */ /* 0x000fe20008000000 */
[----:B------:R1:W-:Y:S03]  /*31f0*/  UTCBAR [UR8], URZ ;  /* 0x000000ff080073e9 */ /* 0x0003e600080000ff */
[----:B------:R-:W-:Y:S01]  /*3200*/  LOP3.LUT R11, R11, UR4, RZ, 0x3c, !PT ;  /* 0x000000040b0b7c12 */ /* 0x000fe2000f8e3cff */
[----:B------:R-:W-:Y:S07]  /*3210*/  @P1 BRA `(.L_x_57) ;  /* 0xfffffff800c81947 */ /* 0x000fee000383ffff */
[----:B------:R-:W2:Y:S01]  /*3220*/  S2UR UR4, SR_CgaCtaId ;  /* 0x00000000000479c3 */ /* 0x000ea20000008800 */
[----:B------:R-:W-:Y:S01]  /*3230*/  ELECT P0, URZ, PT ;  /* 0x0000000000ff782f */ /* 0x000fe20003800000 */
[----:B------:R-:W-:Y:S01]  /*3240*/  IMAD.MOV.U32 R0, RZ, RZ, 0x1 ;  /* 0x00000001ff007424 */ /* 0x000fe200078e00ff */
[----:B------:R-:W-:Y:S01]  /*3250*/  UIADD3 UR6, UPT, UPT, UR6, 0xa0, URZ ;  /* 0x000000a006067890 */ /* 0x000fe2000fffe0ff */
[----:B------:R-:W-:Y:S01]  /*3260*/  SHF.L.U32 R3, R11, 0x1f, RZ ;  /* 0x0000001f0b037819 */ /* 0x000fe200000006ff */
[----:B------:R-:W-:-:S03]  /*3270*/  UMOV UR5, 0x40 ;  /* 0x0000004000057882 */ /* 0x000fc60000000000 */
[----:B------:R-:W-:Y:S01]  /*3280*/  UVIRTCOUNT.DEALLOC.SMPOOL 0x80 ;  /* 0x000000800000784c */ /* 0x000fe20000000000 */
[----:B--2---:R-:W-:Y:S02]  /*3290*/  ULEA UR4, UR4, UR5, 0x18 ;  /* 0x0000000504047291 */ /* 0x004fe4000f8ec0ff */
[----:B------:R-:W-:-:S07]  /*32a0*/  ULEA UR5, UR18, UR6, 0x3 ;  /* 0x0000000612057291 */ /* 0x000fce000f8e18ff */
[----:B------:R2:W-:Y:S02]  /*32b0*/  @P0 STS.U8 [UR4+0x1c], R0 ;  /* 0x00001c00ff000988 */ /* 0x0005e40008000004 */
[----:B------:R-:W3:Y:S02]  /*32c0*/  SYNCS.PHASECHK.TRANS64.TRYWAIT P0, [UR5], R3 ;  /* 0x00000003ff0075a7 */ /* 0x000ee40008001105 */
[----:B--23--:R-:W-:Y:S05]  /*32d0*/  @!P0 BRA `(.L_x_58) ;  /* 0x0000007c00b88947 */ /* 0x00cfea0003800000 */
.L_x_140:
[----:B------:R-:W-:-:S04]  /*32e0*/  UIADD3 UR7, UPT, UPT, UR18, 0x1, URZ ;  /* 0x0000000112077890 */ /* 0x000fc8000fffe0ff */
[----:B------:R-:W-:-:S04]  /*32f0*/  UISETP.NE.AND UP0, UPT, UR7, 0x2, UPT ;  /* 0x000000020700788c */ /* 0x000fc8000bf05270 */
[----:B------:R-:W-:Y:S02]  /*3300*/  USEL UR5, URZ, 0x1, UP0 ;  /* 0x00000001ff057887 */ /* 0x000fe40008000000 */
[----:B------:R-:W-:-:S04]  /*3310*/  USEL UR7, UR7, URZ, UP0 ;  /* 0x000000ff07077287 */ /* 0x000fc80008000000 */
[----:B------:R-:W-:Y:S01]  /*3320*/  ULEA UR7, UR7, UR6, 0x3 ;  /* 0x0000000607077291 */ /* 0x000fe2000f8e18ff */
[----:B--2---:R-:W-:-:S04]  /*3330*/  LOP3.LUT R3, R11, UR5, RZ, 0x3c, !PT ;  /* 0x000000050b037c12 */ /* 0x004fc8000f8e3cff */
[----:B------:R-:W-:-:S04]  /*3340*/  SHF.L.U32 R3, R3, 0x1f, RZ ;  /* 0x0000001f03037819 */ /* 0x000fc800000006ff */
[----:B------:R-:W2:Y:S02]  /*3350*/  SYNCS.PHASECHK.TRANS64.TRYWAIT P0, [UR7], R3 ;  /* 0x00000003ff0075a7 */ /* 0x000ea40008001107 */
[----:B--2---:R-:W-:Y:S05]  /*3360*/  @!P0 BRA `(.L_x_59) ;  /* 0x0000007c00ac8947 */ /* 0x004fea0003800000 */
.L_x_142:
[----:B------:R-:W-:Y:S01]  /*3370*/  NOP ;  /* 0x0000000000007918 */ /* 0x000fe20000000000 */
[----:B--2---:R-:W2:Y:S01]  /*3380*/  LDS R0, [UR4+0x14] ;  /* 0x00001404ff007984 */ /* 0x004ea20008000800 */
[----:B------:R-:W-:Y:S01]  /*3390*/  ULOP3.LUT UR6, UR19, 0xffff, URZ, 0xc0, !UPT ;  /* 0x0000ffff13067892 */ /* 0x000fe2000f8ec0ff */
[----:B-1----:R-:W-:Y:S01]  /*33a0*/  UMOV UR8, 0xffff ;  /* 0x0000ffff00087882 */ /* 0x002fe20000000000 */
[----:B------:R-:W-:Y:S02]  /*33b0*/  UMOV UR5, 0x1 ;  /* 0x0000000100057882 */ /* 0x000fe40000000000 */
[----:B------:R-:W-:-:S04]  /*33c0*/  USHF.R.U32.HI UR6, URZ, 0x5, UR6 ;  /* 0x00000005ff067899 */ /* 0x000fc80008011606 */
[----:B------:R-:W-:Y:S02]  /*33d0*/  USHF.L.U32 UR8, UR8, UR6, URZ ;  /* 0x0000000608087299 */ /* 0x000fe400080006ff */
[----:B------:R-:W-:-:S04]  /*33e0*/  USHF.L.U32 UR5, UR5, UR6, URZ ;  /* 0x0000000605057299 */ /* 0x000fc800080006ff */
[----:B--2---:R-:W-:-:S04]  /*33f0*/  LOP3.LUT R0, R0, UR8, RZ, 0xc0, !PT ;  /* 0x0000000800007c12 */ /* 0x004fc8000f8ec0ff */
[----:B------:R-:W-:-:S13]  /*3400*/  ISETP.NE.AND P0, PT, R0, UR8, PT ;  /* 0x0000000800007c0c */ /* 0x000fda000bf05270 */
[----:B------:R-:W-:Y:S05]  /*3410*/  @P0 BRA `(.L_x_60) ;  /* 0x0000000000580947 */ /* 0x000fea0003800000 */
[----:B------:R-:W1:Y:S02]  /*3420*/  LDS R0, [UR4+0x18] ;  /* 0x00001804ff007984 */ /* 0x000e640008000800 */
[----:B-1----:R-:W-:-:S04]  /*3430*/  LOP3.LUT R0, R0, UR5, RZ, 0xc0, !PT ;  /* 0x0000000500007c12 */ /* 0x002fc8000f8ec0ff */
[----:B------:R-:W-:-:S13]  /*3440*/  ISETP.NE.AND P0, PT, R0, UR5, PT ;  /* 0x0000000500007c0c */ /* 0x000fda000bf05270 */
[----:B------:R-:W-:Y:S05]  /*3450*/  @P0 BRA `(.L_x_61) ;  /* 0x00000000003c0947 */ /* 0x000fea0003800000 */
[----:B------:R-:W1:Y:S01]  /*3460*/  S2R R2, SR_LANEID ;  /* 0x0000000000027919 */ /* 0x000e620000000000 */
[----:B------:R-:W-:Y:S01]  /*3470*/  ULOP3.LUT UR8, URZ, UR8, URZ, 0x33, !UPT ;  /* 0x00000008ff087292 */ /* 0x000fe2000f8e33ff */
[----:B------:R-:W-:Y:S01]  /*3480*/  LOP3.LUT R4, RZ, UR5, RZ, 0x33, !PT ;  /* 0x00000005ff047c12 */ /* 0x000fe2000f8e33ff */
[----:B------:R-:W-:Y:S02]  /*3490*/  VOTEU.ANY UR7, UPT, PT ;  /* 0x0000000000077886 */ /* 0x000fe400038e0100 */
[----:B------:R-:W-:Y:S01]  /*34a0*/  UFLO.U32 UR7, UR7 ;  /* 0x00000007000772bd */ /* 0x000fe200080e0000 */
[----:B------:R-:W2:Y:S01]  /*34b0*/  REDUX UR5, R4 ;  /* 0x00000000040573c4 */ /* 0x000ea20000000000 */
[----:B------:R-:W-:-:S06]  /*34c0*/  IMAD.U32 R0, RZ, RZ, UR8 ;  /* 0x00000008ff007e24 */ /* 0x000fcc000f8e00ff */
[----:B------:R3:W-:Y:S01]  /*34d0*/  UTCATOMSWS.AND URZ, UR8 ;  /* 0x0000000800ff79e3 */ /* 0x0007e20008000000 */
[----:B------:R-:W4:Y:S01]  /*34e0*/  REDUX UR6, R0 ;  /* 0x00000000000673c4 */ /* 0x000f220000000000 */
[----:B-1----:R-:W-:Y:S01]  /*34f0*/  ISETP.EQ.U32.AND P0, PT, R2, UR7, PT ;  /* 0x0000000702007c0c */ /* 0x002fe2000bf02070 */
[----:B--2---:R-:W-:Y:S01]  /*3500*/  IMAD.U32 R2, RZ, RZ, UR5 ;  /* 0x00000005ff027e24 */ /* 0x004fe2000f8e00ff */
[----:B----4-:R-:W-:-:S11]  /*3510*/  MOV R3, UR6 ;  /* 0x0000000600037c02 */ /* 0x010fd60008000f00 */
[----:B------:R3:W-:Y:S04]  /*3520*/  @P0 ATOMS.AND RZ, [UR4+0x14], R3 ;  /* 0x00001403ffff098c */ /* 0x0007e8000a800004 */
[----:B------:R3:W-:Y:S01]  /*3530*/  @P0 ATOMS.AND RZ, [UR4+0x18], R2 ;  /* 0x00001802ffff098c */ /* 0x0007e2000a800004 */
[----:B------:R-:W-:Y:S05]  /*3540*/  BRA `(.L_x_62) ;  /* 0x0000000000147947 */ /* 0x000fea0003800000 */
.L_x_61:
[----:B------:R-:W-:Y:S02]  /*3550*/  MOV R2, 0x3570 ;  /* 0x0000357000027802 */ /* 0x000fe40000000f00 */
[----:B----45:R-:W-:Y:S05]  /*3560*/  CALL.REL.NOINC `($__internal_0_$__cuda_sm10x_tcgen05_guardrail_trap_col_being_dealloced_not_returned_by_alloc) ;  /* 0x0000008000907944 */ /* 0x030fea0003c00000 */
[----:B------:R-:W-:Y:S05]  /*3570*/  BRA `(.L_x_62) ;  /* 0x0000000000087947 */ /* 0x000fea0003800000 */
.L_x_60:
[----:B------:R-:W-:Y:S02]  /*3580*/  MOV R2, 0x35a0 ;  /* 0x000035a000027802 */ /* 0x000fe40000000f00 */
[----:B----45:R-:W-:Y:S05]  /*3590*/  CALL.REL.NOINC `($__internal_2_$__cuda_sm10x_tcgen05_guardrail_trap_unallocated_columns_being_dealloced) ;  /* 0x00000080009c7944 */ /* 0x030fea0003c00000 */
.L_x_62:
[----:B------:R-:W-:Y:S01]  /*35a0*/  NOP ;  /* 0x0000000000007918 */ /* 0x000fe20000000000 */
[----:B---3--:R-:W-:Y:S05]  /*35b0*/  EXIT ;  /* 0x000000000000794d */ /* 0x008fea0003800000 */
.L_x_46:
[----:B------:R-:W-:-:S09]  /*35c0*/  UISETP.NE.OR UP2, UPT, UR8, 0x3, !UP2 ;  /* 0x000000030800788c */ /* 0x000fd2000d745670 */
[----:B------:R-:W-:Y:S05]  /*35d0*/  BRA.U UP2, `(.L_x_63) ;  /* 0x0000001102147547 */ /* 0x000fea000b800000 */
[----:B------:R-:W1:Y:S01]  /*35e0*/  LDC R0, c[0x0][0xb30] ;  /* 0x0002cc00ff007b82 */ /* 0x000e620000000800 */
[----:B------:R-:W2:Y:S01]  /*35f0*/  LDCU.64 UR8, c[0x0][0x888] ;  /* 0x00011100ff0877ac */ /* 0x000ea20008000a00 */
[----:B------:R-:W-:Y:S02]  /*3600*/  HFMA2 R29, -RZ, RZ, 0, 0 ;  /* 0x00000000ff1d7431 */ /* 0x000fe400000001ff */
[----:B------:R-:W-:Y:S01]  /*3610*/  IMAD.MOV.U32 R31, RZ, RZ, 0x1 ;  /* 0x00000001ff1f7424 */ /* 0x000fe200078e00ff */
[----:B------:R-:W-:Y:S01]  /*3620*/  MOV R23, 0x2000 ;  /* 0x0000200000177802 */ /* 0x000fe20000000f00 */
[----:B------:R-:W4:Y:S01]  /*3630*/  LDCU.64 UR4, c[0x0][0x890] ;  /* 0x00011200ff0477ac */ /* 0x000f220008000a00 */
[----:B------:R-:W-:Y:S01]  /*3640*/  IMAD.MOV.U32 R30, RZ, RZ, RZ ;  /* 0x000000ffff1e7224 */ /* 0x000fe200078e00ff */
[----:B------:R-:W3:Y:S01]  /*3650*/  LDC R19, c[0x0][0x370] ;  /* 0x0000dc00ff137b82 */ /* 0x000ee20000000800 */
[----:B------:R-:W-:Y:S01]  /*3660*/  UMOV UR7, 0x400 ;  /* 0x0000040000077882 */ /* 0x000fe20000000000 */
[----:B------:R-:W-:-:S02]  /*3670*/  UPLOP3.LUT UP1, UPT, UPT, UPT, UPT, 0x40, 0x4 ;  /* 0x000000000004789c */ /* 0x000fc40003f2e870 */
[----:B------:R-:W-:-:S04]  /*3680*/  ULEA UR7, UR37, UR7, 0x18 ;  /* 0x0000000725077291 */ /* 0x000fc8000f8ec0ff */
[----:B------:R-:W3:Y:S01]  /*3690*/  LDC R2, c[0x0][0xb0c] ;  /* 0x0002c300ff027b82 */ /* 0x000ee20000000800 */
[----:B------:R-:W-:Y:S02]  /*36a0*/  UIADD3 UR13, UPT, UPT, UR7, 0x38, URZ ;  /* 0x00000038070d7890 */ /* 0x000fe4000fffe0ff */
[----:B--2---:R-:W-:Y:S02]  /*36b0*/  UISETP.NE.U32.AND UP2, UPT, UR8, URZ, UPT ;  /* 0x000000ff0800728c */ /* 0x004fe4000bf45070 */
[----:B------:R-:W-:Y:S02]  /*36c0*/  UIADD3 UR33, UPT, UPT, UR7, 0x20, URZ ;  /* 0x0000002007217890 */ /* 0x000fe4000fffe0ff */
[----:B----4-:R-:W-:Y:S01]  /*36d0*/  UISETP.NE.U32.AND UP3, UPT, UR4, URZ, UPT ;  /* 0x000000ff0400728c */ /* 0x010fe2000bf65070 */
[----:B------:R-:W2:Y:S01]  /*36e0*/  LDC R18, c[0x0][0xb20] ;  /* 0x0002c800ff127b82 */ /* 0x000ea20000000800 */
[----:B-1----:R-:W-:Y:S01]  /*36f0*/  ISETP.NE.AND P1, PT, R0, 0x1, PT ;  /* 0x000000010000780c */ /* 0x002fe20003f25270 */
[----:B------:R-:W-:-:S02]  /*3700*/  UISETP.NE.AND.EX UP2, UPT, UR9, URZ, UPT, UP2 ;  /* 0x000000ff0900728c */ /* 0x000fc4000bf45320 */
[----:B------:R-:W-:Y:S02]  /*3710*/  UIADD3 UR25, UPT, UPT, UR7, 0x28, URZ ;  /* 0x0000002807197890 */ /* 0x000fe4000fffe0ff */
[----:B------:R-:W-:Y:S02]  /*3720*/  UIADD3 UR17, UPT, UPT, UR7, 0x30, URZ ;  /* 0x0000003007117890 */ /* 0x000fe4000fffe0ff */
[----:B------:R-:W1:Y:S01]  /*3730*/  LDC.64 R32, c[0x0][0x348] ;  /* 0x0000d200ff207b82 */ /* 0x000e620000000a00 */
[----:B------:R-:W-:Y:S02]  /*3740*/  UPRMT UR13, UR37, 0x654, UR13 ;  /* 0x00000654250d7896 */ /* 0x000fe4000800000d */
[----:B------:R-:W-:-:S05]  /*3750*/  UISETP.NE.AND.EX UP3, UPT, UR5, URZ, UPT, UP3 ;  /* 0x000000ff0500728c */ /* 0x000fca000bf65330 */
[----:B------:R-:W4:Y:S08]  /*3760*/  LDC.64 R16, c[0x0][0xb10] ;  /* 0x0002c400ff107b82 */ /* 0x000f300000000a00 */
[----:B------:R-:W1:Y:S08]  /*3770*/  LDC.64 R6, c[0x0][0xb18] ;  /* 0x0002c600ff067b82 */ /* 0x000e700000000a00 */
[----:B------:R-:W1:Y:S08]  /*3780*/  LDC.64 R4, c[0x0][0xb28] ;  /* 0x0002ca00ff047b82 */ /* 0x000e700000000a00 */
[----:B--23--:R-:W1:Y:S02]  /*3790*/  LDC R22, c[0x0][0x374] ;  /* 0x0000dd00ff167b82 */ /* 0x00ce640000000800 */
.L_x_74:
[C---:B------:R-:W-:Y:S02]  /*37a0*/  LEA R0, R30.reuse, UR7, 0x3 ;  /* 0x000000071e007c11 */ /* 0x040fe4000f8e18ff */
[----:B------:R-:W-:Y:S02]  /*37b0*/  SHF.L.U32 R3, R29, 0x1f, RZ ;  /* 0x0000001f1d037819 */ /* 0x000fe400000006ff */
[----:B------:R-:W-:Y:S02]  /*37c0*/  LEA R24, R30, UR7, 0x4 ;  /* 0x000000071e187c11 */ /* 0x000fe4000f8e20ff */
[----:B--2---:R-:W2:Y:S02]  /*37d0*/  SYNCS.PHASECHK.TRANS64.TRYWAIT P0, [R0+URZ+0x70], R3 ;  /* 0x00007003000075a7 */ /* 0x004ea400080011ff */
[----:B--2---:R-:W-:Y:S05]  /*37e0*/  @!P0 BRA `(.L_x_64) ;  /* 0x0000007800a48947 */ /* 0x004fea0003800000 */
.L_x_143:
[----:B------:R-:W-:Y:S01]  /*37f0*/  ISETP.GE.AND P0, PT, R72, 0x1, PT ;  /* 0x000000014800780c */ /* 0x000fe20003f06270 */
[----:B------:R-:W3:Y:S01]  /*3800*/  LDS.128 R24, [R24+0xe0] ;  /* 0x0000e00018187984 */ /* 0x000ee20000000c00 */
[----:B--2---:R-:W-:Y:S01]  /*3810*/  VIADD R0, R0, 0x80 ;  /* 0x0000008000007836 */ /* 0x004fe20000000000 */
[----:B------:R-:W-:Y:S01]  /*3820*/  @!PT LDS RZ, [RZ] ;  /* 0x00000000fffff984 */ /* 0x000fe20000000800 */
[----:B------:R-:W-:Y:S01]  /*3830*/  @!PT LDS RZ, [RZ] ;  /* 0x00000000fffff984 */ /* 0x000fe20000000800 */
[----:B------:R-:W-:Y:S01]  /*3840*/  @!PT LDS RZ, [RZ] ;  /* 0x00000000fffff984 */ /* 0x000fe20000000800 */
[----:B------:R-:W-:Y:S01]  /*3850*/  @!PT LDS RZ, [RZ] ;  /* 0x00000000fffff984 */ /* 0x000fe20000000800 */
[----:B------:R2:W-:Y:S06]  /*3860*/  MEMBAR.ALL.CTA ;  /* 0x0000000000007992 */ /* 0x0005ec0000008000 */
[----:B--2---:R-:W2:Y:S01]  /*3870*/  FENCE.VIEW.ASYNC.S ;  /* 0x00000000000073c6 */ /* 0x004ea20000000000 */
[----:B------:R-:W-:Y:S04]  /*3880*/  PRMT R0, RZ, 0x654, R0 ;  /* 0x00000654ff007816 */ /* 0x000fe80000000000 */
[----:B--2---:R2:W-:Y:S01]  /*3890*/  SYNCS.ARRIVE.TRANS64.RED.A1T0 RZ, [R0+URZ], RZ ;  /* 0x000000ff00ff79a7 */ /* 0x0045e200081004ff */
[----:B---3--:R-:W-:Y:S11]  /*38a0*/  LOP3.LUT P3, RZ, R26, 0x1, RZ, 0xc0, !PT ;  /* 0x000000011aff7812 */ /* 0x008ff6000786c0ff */
[----:B------:R-:W-:Y:S02]  /*38b0*/  @!UPT UIADD3 URZ, UPT, UPT, URZ, URZ, URZ ;  /* 0x000000fffffff290 */ /* 0x000fe4000fffe0ff */
[----:B------:R-:W-:Y:S02]  /*38c0*/  @P3 MOV R13, R24 ;  /* 0x00000018000d3202 */ /* 0x000fe40000000f00 */
[----:B------:R-:W-:Y:S01]  /*38d0*/  @P3 LOP3.LUT R8, R25, 0xffff, RZ, 0xc0, !PT ;  /* 0x0000ffff19083812 */ /* 0x000fe200078ec0ff */
[----:B--2---:R-:W-:Y:S06]  /*38e0*/  @!P0 BRA `(.L_x_65) ;  /* 0x0000000000a48947 */ /* 0x004fec0003800000 */
[----:B-1----:R-:W-:Y:S01]  /*38f0*/  IMAD.HI.U32 R35, R22, R7, RZ ;  /* 0x0000000716237227 */ /* 0x002fe200078e00ff */
[----:B------:R-:W-:Y:S02]  /*3900*/  ISETP.NE.AND P0, PT, R6, 0x1, PT ;  /* 0x000000010600780c */ /* 0x000fe40003f05270 */
[----:B------:R-:W-:Y:S01]  /*3910*/  ISETP.NE.AND P2, PT, R72, 0x1, PT ;  /* 0x000000014800780c */ /* 0x000fe20003f45270 */
[----:B----4-:R-:W-:Y:S01]  /*3920*/  IMAD.HI.U32 R34, R19, R16, RZ ;  /* 0x0000001013227227 */ /* 0x010fe200078e00ff */
[----:B------:R-:W-:Y:S02]  /*3930*/  SHF.R.U32.HI R35, RZ, R18, R35 ;  /* 0x00000012ff237219 */ /* 0x000fe40000011623 */
[----:B------:R-:W-:Y:S01]  /*3940*/  ISETP.NE.AND P4, PT, R2, 0x1, PT ;  /* 0x000000010200780c */ /* 0x000fe20003f85270 */
[----:B------:R-:W-:Y:S01]  /*3950*/  IMAD.HI.U32 R36, R13, R16, RZ ;  /* 0x000000100d247227 */ /* 0x000fe200078e00ff */
[----:B------:R-:W-:Y:S02]  /*3960*/  SHF.R.U32.HI R34, RZ, R17, R34 ;  /* 0x00000011ff227219 */ /* 0x000fe40000011622 */
[----:B------:R-:W-:Y:S01]  /*3970*/  SEL R3, R22, R35, !P0 ;  /* 0x0000002316037207 */ /* 0x000fe20004000000 */
[C---:B------:R-:W-:Y:S01]  /*3980*/  IMAD.HI.U32 R35, R8.reuse, R7, RZ ;  /* 0x0000000708237227 */ /* 0x040fe200078e00ff */
[----:B------:R-:W-:Y:S02]  /*3990*/  SEL R11, R19, R34, !P4 ;  /* 0x00000022130b7207 */ /* 0x000fe40006000000 */
[----:B------:R-:W-:Y:S01]  /*39a0*/  SHF.R.U32.HI R36, RZ, R17, R36 ;  /* 0x00000011ff247219 */ /* 0x000fe20000011624 */
[----:B------:R-:W-:Y:S01]  /*39b0*/  IMAD.HI.U32 R38, R3, R4, RZ ;  /* 0x0000000403267227 */ /* 0x000fe200078e00ff */
[----:B------:R-:W-:Y:S03]  /*39c0*/  SHF.R.U32.HI R35, RZ, R18, R35 ;  /* 0x00000012ff237219 */ /* 0x000fe60000011623 */
[----:B------:R-:W-:Y:S01]  /*39d0*/  IMAD.HI.U32 R34, R11, R4, RZ ;  /* 0x000000040b227227 */ /* 0x000fe200078e00ff */
[----:B------:R-:W-:Y:S02]  /*39e0*/  @P2 SHF.R.U32.HI R3, RZ, R5, R38 ;  /* 0x00000005ff032219 */ /* 0x000fe40000011626 */
[----:B------:R-:W-:Y:S02]  /*39f0*/  SEL R9, R8, R35, !P0 ;  /* 0x0000002308097207 */ /* 0x000fe40004000000 */
[----:B------:R-:W-:Y:S01]  /*3a00*/  @P2 SHF.R.U32.HI R11, RZ, R5, R34 ;  /* 0x00000005ff0b2219 */ /* 0x000fe20000011622 */
[C---:B------:R-:W-:Y:S01]  /*3a10*/  IMAD R10, R72.reuse, R3, RZ ;  /* 0x00000003480a7224 */ /* 0x040fe200078e02ff */
[----:B------:R-:W-:Y:S01]  /*3a20*/  SEL R3, R13, R36, !P4 ;  /* 0x000000240d037207 */ /* 0x000fe20006000000 */
[C---:B------:R-:W-:Y:S03]  /*3a30*/  IMAD.HI.U32 R14, R9.reuse, R4, RZ ;  /* 0x00000004090e7227 */ /* 0x040fe600078e00ff */
[----:B------:R-:W-:Y:S01]  /*3a40*/  ISETP.GE.AND P0, PT, R9, R10, PT ;  /* 0x0000000a0900720c */ /* 0x000fe20003f06270 */
[C---:B------:R-:W-:Y:S01]  /*3a50*/  IMAD R12, R72.reuse, R11, RZ ;  /* 0x0000000b480c7224 */ /* 0x040fe200078e02ff */
[-C--:B------:R-:W-:Y:S04]  /*3a60*/  SHF.R.U32.HI R14, RZ, R5.reuse, R14 ;  /* 0x00000005ff0e7219 */ /* 0x080fe8000001160e */
[----:B------:R-:W-:Y:S02]  /*3a70*/  ISETP.GE.OR P0, PT, R3, R12, P0 ;  /* 0x0000000c0300720c */ /* 0x000fe40000706670 */
[----:B------:R-:W-:Y:S05]  /*3a80*/  SEL R15, R9, R14, !P2 ;  /* 0x0000000e090f7207 */ /* 0x000fea0005000000 */
[----:B------:R-:W-:Y:S04]  /*3a90*/  IMAD.MOV R14, RZ, RZ, -R15 ;  /* 0x000000ffff0e7224 */ /* 0x000fe800078e0a0f */
[----:B------:R-:W-:Y:S02]  /*3aa0*/  IMAD R14, R72, R14, R9 ;  /* 0x0000000e480e7224 */ /* 0x000fe400078e0209 */
[C---:B------:R-:W-:Y:S05]  /*3ab0*/  @!P0 IMAD.HI.U32 R10, R3.reuse, R4, RZ ;  /* 0x00000004030a8227 */ /* 0x040fea00078e00ff */
[----:B------:R-:W-:Y:S04]  /*3ac0*/  @!P0 SHF.R.U32.HI R10, RZ, R5, R10 ;  /* 0x00000005ff0a8219 */ /* 0x000fe8000001160a */
[----:B------:R-:W-:Y:S01]  /*3ad0*/  @!P0 SEL R0, R3, R10, !P2 ;  /* 0x0000000a03008207 */ /* 0x000fe20005000000 */
[----:B------:R-:W-:Y:S03]  /*3ae0*/  IMAD.MOV R10, RZ, RZ, -R3 ;  /* 0x000000ffff0a7224 */ /* 0x000fe600078e0a03 */
[----:B------:R-:W-:Y:S01]  /*3af0*/  @!P0 IADD3 R15, PT, PT, R15, -R0, RZ ;  /* 0x800000000f0f8210 */ /* 0x000fe20007ffe0ff */
[----:B------:R-:W-:Y:S01]  /*3b00*/  @!P0 IMAD R0, R11, R14, R0 ;  /* 0x0000000e0b008224 */ /* 0x000fe200078e0200 */
[----:B------:R-:W-:Y:S01]  /*3b10*/  IADD3 R11, PT, PT, -R9, RZ, RZ ;  /* 0x000000ff090b7210 */ /* 0x000fe20007ffe1ff */
[----:B------:R-:W-:Y:S02]  /*3b20*/  IMAD R13, R2, R10, R13 ;  /* 0x0000000a020d7224 */ /* 0x000fe400078e020d */
[----:B------:R-:W-:Y:S02]  /*3b30*/  @!P0 IMAD R9, R15, R72, R3 ;  /* 0x000000480f098224 */ /* 0x000fe400078e0203 */
[----:B------:R-:W-:Y:S02]  /*3b40*/  @!P0 IMAD.MOV.U32 R3, RZ, RZ, R0 ;  /* 0x000000ffff038224 */ /* 0x000fe400078e0000 */
[----:B------:R-:W-:Y:S02]  /*3b50*/  IMAD R8, R6, R11, R8 ;  /* 0x0000000b06087224 */ /* 0x000fe400078e0208 */
[----:B------:R-:W-:Y:S02]  /*3b60*/  IMAD R13, R3, R2, R13 ;  /* 0x00000002030d7224 */ /* 0x000fe400078e020d */
[----:B------:R-:W-:Y:S02]  /*3b70*/  IMAD R8, R9, R6, R8 ;  /* 0x0000000609087224 */ /* 0x000fe400078e0208 */
.L_x_65:
[----:B------:R-:W-:Y:S05]  /*3b80*/  BRA.U UP1, `(.L_x_66) ;  /* 0x0000000101107547 */ /* 0x000fea000b800000 */
[----:B------:R-:W-:Y:S04]  /*3b90*/  MOV R0, UR6 ;  /* 0x0000000600007c02 */ /* 0x000fe80008000f00 */
[----:B------:R-:W-:Y:S04]  /*3ba0*/  SHF.L.U32 R3, R0, 0x1f, RZ ;  /* 0x0000001f00037819 */ /* 0x000fe800000006ff */
[----:B------:R-:W2:Y:S02]  /*3bb0*/  SYNCS.PHASECHK.TRANS64.TRYWAIT P0, [UR7+0x68], R3 ;  /* 0x00006803ff0075a7 */ /* 0x000ea40008001107 */
[----:B--2---:R-:W-:Y:S05]  /*3bc0*/  @!P0 BRA `(.L_x_67) ;  /* 0x0000007400c08947 */ /* 0x004fea0003800000 */
.L_x_66:
[----:B------:R-:W-:Y:S02]  /*3bd0*/  R2UR UR35, R21 ;  /* 0x00000000152372ca */ /* 0x000fe400000e0000 */
[----:B------:R-:W-:Y:S02]  /*3be0*/  R2UR UR34, R20 ;  /* 0x00000000142272ca */ /* 0x000fe400000e0000 */
[----:B------:R-:W-:Y:S02]  /*3bf0*/  ISETP.NE.U32.AND P2, PT, RZ, UR4, PT ;  /* 0x00000004ff007c0c */ /* 0x000fe4000bf45070 */
[----:B------:R-:W-:Y:S02]  /*3c00*/  SHF.L.U32 R12, R31, 0x1f, RZ ;  /* 0x0000001f1f0c7819 */ /* 0x000fe400000006ff */
[----:B------:R-:W-:Y:S05]  /*3c10*/  ISETP.NE.AND.EX P2, PT, RZ, UR5, PT, P2 ;  /* 0x00000005ff007c0c */ /* 0x000fea000bf45320 */
[----:B------:R-:W-:Y:S02]  /*3c20*/  USHF.L.U32 UR35, UR35, 0x7, URZ ;  /* 0x0000000723237899 */ /* 0x000fe400080006ff */
[----:B------:R-:W-:Y:S01]  /*3c30*/  USHF.L.U32 UR34, UR34, 0x8, URZ ;  /* 0x0000000822227899 */ /* 0x000fe200080006ff */
[----:B------:R-:W-:Y:S11]  /*3c40*/  BRA.U !UP3, `(.L_x_68) ;  /* 0x000000010b347547 */ /* 0x000ff6000b800000 */
[----:B------:R-:W-:Y:S01]  /*3c50*/  UPLOP3.LUT UP0, UPT, UPT, UPT, UP2, 0x80, 0x8 ;  /* 0x000000000008789c */ /* 0x000fe20003f0f020 */
[----:B--2---:R-:W-:Y:S02]  /*3c60*/  HFMA2 R0, -RZ, RZ, 0, 5.9604644775390625e-08 ;  /* 0x00000001ff007431 */ /* 0x004fe400000001ff */
[----:B------:R-:W-:Y:S03]  /*3c70*/  IMAD.MOV.U32 R171, RZ, RZ, 0x1 ;  /* 0x00000001ffab7424 */ /* 0x000fe600078e00ff */
[----:B------:R-:W-:Y:S05]  /*3c80*/  PLOP3.LUT P0, PT, PT, PT, UP0, 0x80, 0x8 ;  /* 0x000000000008781c */ /* 0x000fea0003f0f008 */
[----:B------:R-:W2:Y:S01]  /*3c90*/  @UP0 LDCU.64 UR10, c[0x0][0x888] ;  /* 0x00011100ff0a07ac */ /* 0x000ea20008000a00 */
[----:B------:R-:W-:Y:S07]  /*3ca0*/  @UP0 UIMAD UR8, UR36, UR4, URZ ;  /* 0x00000004240802a4 */ /* 0x000fee000f8e02ff */
[----:B------:R-:W-:Y:S01]  /*3cb0*/  @!P0 PRMT R171, R0, 0x7610, R171 ;  /* 0x0000761000ab8816 */ /* 0x000fe200000000ab */
[----:B--2---:R-:W-:Y:S03]  /*3cc0*/  @UP0 UIMAD.WIDE UR10, UR8, 0x4, UR10 ;  /* 0x00000004080a08a5 */ /* 0x004fe6000f8e020a */
[----:B------:R-:W2:Y:S03]  /*3cd0*/  @!UP0 LDCU UR8, c[0x0][0x880] ;  /* 0x00011000ff0887ac */ /* 0x000ea60008000800 */
[----:B------:R-:W-:Y:S01]  /*3ce0*/  IMAD.U32 R10, RZ, RZ, UR10 ;  /* 0x0000000aff0a7e24 */ /* 0x000fe2000f8e00ff */
[----:B------:R-:W-:Y:S05]  /*3cf0*/  MOV R11, UR11 ;  /* 0x0000000b000b7c02 */ /* 0x000fea0008000f00 */
[----:B-----5:R3:W5:Y:S02]  /*3d00*/  @P0 LDG.E R81, desc[UR46][R10.64] ;  /* 0x0000002e0a510981 */ /* 0x020764000c1e1900 */
[----:B--23--:R-:W-:Y:S07]  /*3d10*/  @!P0 IMAD.U32 R81, RZ, RZ, UR8 ;  /* 0x00000008ff518e24 */ /* 0x00cfee000f8e00ff */
.L_x_68:
[----:B-----5:R-:W-:Y:S01]  /*3d20*/  @!P2 FSETP.EQ.AND P0, PT, R81, RZ, PT ;  /* 0x000000ff5100a20b */ /* 0x020fe20003f02000 */
[----:B------:R-:W-:Y:S01]  /*3d30*/  @!UPT UIADD3 URZ, UPT, UPT, URZ, URZ, URZ ;  /* 0x000000fffffff290 */ /* 0x000fe2000fffe0ff */
[----:B------:R-:W-:Y:S11]  /*3d40*/  @!P2 BRA `(.L_x_69) ;  /* 0x000000000014a947 */ /* 0x000ff60003800000 */
[----:B------:R-:W-:Y:S02]  /*3d50*/  LOP3.LUT P2, RZ, R171, 0xff, RZ, 0xc0, !PT ;  /* 0x000000ffabff7812 */ /* 0x000fe4000784c0ff */
[----:B------:R-:W-:Y:S04]  /*3d60*/  PLOP3.LUT P0, PT, PT, PT, UP0, 0x80, 0x8 ;  /* 0x000000000008781c */ /* 0x000fe80003f0f008 */
[----:B------:R-:W-:Y:S07]  /*3d70*/  PLOP3.LUT P0, PT, P0, PT, PT, 0x8, 0x80 ;  /* 0x000000000080781c */ /* 0x000fee000070e170 */
[----:B------:R-:W-:Y:S11]  /*3d80*/  @P2 FSETP.EQ.AND P0, PT, R81, RZ, PT ;  /* 0x000000ff5100220b */ /* 0x000ff60003f02000 */
[----:B------:R-:W-:Y:S02]  /*3d90*/  @!UPT UIADD3 URZ, UPT, UPT, URZ, URZ, URZ ;  /* 0x000000fffffff290 */ /* 0x000fe4000fffe0ff */
.L_x_69:
[----:B------:R-:W3:Y:S01]  /*3da0*/  SYNCS.PHASECHK.TRANS64.TRYWAIT P2, [UR7+0x40], R12 ;  /* 0x0000400cff0075a7 */ /* 0x000ee20008041107 */
[----:B------:R-:W-:Y:S04]  /*3db0*/  ELECT P4, URZ, PT ;  /* 0x0000000000ff782f */ /* 0x000fe80003880000 */
[----:B------:R-:W-:Y:S11]  /*3dc0*/  PLOP3.LUT P4, PT, P0, P4, PT, 0xf2, 0x2f ;  /* 0x00000000002f781c */ /* 0x000ff60000789e72 */
[----:B------:R-:W-:Y:S02]  /*3dd0*/  @!UPT UIADD3 URZ, UPT, UPT, URZ, URZ, URZ ;  /* 0x000000fffffff290 */ /* 0x000fe4000fffe0ff */
[----:B-1----:R-:W-:Y:S05]  /*3de0*/  @!P4 IADD3 R9, P0, PT, R32, 0x580, RZ ;  /* 0x000005802009c810 */ /* 0x002fea0007f1e0ff */
[----:B--2---:R-:W-:Y:S01]  /*3df0*/  @!P4 IMAD.X R0, RZ, RZ, R33, P0 ;  /* 0x000000ffff00c224 */ /* 0x004fe200000e0621 */
[----:B---3--:R-:W-:Y:S07]  /*3e00*/  @!P2 BRA `(.L_x_70) ;  /* 0x000000740048a947 */ /* 0x008fee0003800000 */
.L_x_146:
[----:B------:R-:W-:Y:S01]  /*3e10*/  @!P4 R2UR UR8, R0 ;  /* 0x000000000008c2ca */ /* 0x000fe200000e0000 */
[----:B------:R-:W-:Y:S01]  /*3e20*/  VOTEU.ALL UP1, P4 ;  /* 0x0000000000ff7886 */ /* 0x000fe20002020000 */
[----:B------:R-:W-:Y:S01]  /*3e30*/  @!P4 R2UR UR9, R9 ;  /* 0x000000000909c2ca */ /* 0x000fe200000e0000 */
[----:B------:R-:W-:Y:S01]  /*3e40*/  @!P4 IMAD.MOV.U32 R0, RZ, RZ, 0x2000 ;  /* 0x00002000ff00c424 */ /* 0x000fe200078e00ff */
[----:B------:R-:W-:Y:S01]  /*3e50*/  UMOV UR10, 0x0 ;  /* 0x00000000000a7882 */ /* 0x000fe20000000000 */
[----:B------:R-:W-:Y:S01]  /*3e60*/  UMOV UR11, 0x10000000 ;  /* 0x10000000000b7882 */ /* 0x000fe20000000000 */
[----:B------:R-:W-:Y:S01]  /*3e70*/  @!UP1 UIADD3 UR32, UPT, UPT, UR7, 0x200, URZ ;  /* 0x0000020007209890 */ /* 0x000fe2000fffe0ff */
[----:B------:R-:W-:Y:S01]  /*3e80*/  @!P4 IADD3 R9, P0, PT, R32, 0x580, RZ ;  /* 0x000005802009c810 */ /* 0x000fe20007f1e0ff */
[----:B------:R-:W-:Y:S05]  /*3e90*/  VOTEU.ALL UP1, P4 ;  /* 0x0000000000ff7886 */ /* 0x000fea0002020000 */
[----:B------:R-:W-:Y:S01]  /*3ea0*/  IMAD.U32 R11, RZ, RZ, UR8 ;  /* 0x00000008ff0b7e24 */ /* 0x000fe2000f8e00ff */
[----:B------:R-:W-:Y:S01]  /*3eb0*/  UPRMT UR8, UR37, 0x654, UR33 ;  /* 0x0000065425087896 */ /* 0x000fe20008000021 */
[----:B------:R-:W-:Y:S03]  /*3ec0*/  IMAD.U32 R10, RZ, RZ, UR9 ;  /* 0x00000009ff0a7e24 */ /* 0x000fe6000f8e00ff */
[----:B------:R-:W-:Y:S02]  /*3ed0*/  @!P4 R2UR UR15, R11 ;  /* 0x000000000b0fc2ca */ /* 0x000fe400000e0000 */
[----:B------:R-:W-:Y:S11]  /*3ee0*/  @!P4 R2UR UR14, R10 ;  /* 0x000000000a0ec2ca */ /* 0x000ff600000e0000 */
[----:B------:R-:W-:Y:S02]  /*3ef0*/  @!UPT UIADD3 URZ, UPT, UPT, URZ, URZ, URZ ;  /* 0x000000fffffff290 */ /* 0x000fe4000fffe0ff */
[----:B------:R2:W-:Y:S01]  /*3f00*/  @!UP1 UTMALDG.3D [UR32], [UR14], desc[UR10] ;  /* 0x00000a200e0095b4 */ /* 0x0005e20008011000 */
[----:B------:R3:W-:Y:S01]  /*3f10*/  @!P4 SYNCS.ARRIVE.TRANS64.RED.A0TR RZ, [UR7+0x20], R0 ;  /* 0x00002000ffffc9a7 */ /* 0x0007e20008300407 */
[----:B------:R-:W-:Y:S01]  /*3f20*/  SYNCS.ARRIVE.TRANS64.RED.A1T0 RZ, [UR8], RZ ;  /* 0x000000ffffff79a7 */ /* 0x000fe20008100408 */
[----:B---3--:R-:W-:Y:S01]  /*3f30*/  @!P4 IMAD.X R0, RZ, RZ, R33, P0 ;  /* 0x000000ffff00c224 */ /* 0x008fe200000e0621 */
[----:B------:R-:W3:Y:S02]  /*3f40*/  SYNCS.PHASECHK.TRANS64.TRYWAIT P2, [UR7+0x48], R12 ;  /* 0x0000480cff0075a7 */ /* 0x000ee40008041107 */
[----:B--23--:R-:W-:Y:S05]  /*3f50*/  @!P2 BRA `(.L_x_71) ;  /* 0x00000074000ca947 */ /* 0x00cfea0003800000 */
.L_x_148:
        /* <DEDUP_REMOVED lines=8> */
[----:B------:R-:W-:Y:S01]  /*3fe0*/  @!UP1 UIADD3 UR24, UPT, UPT, UR7, 0x2200, URZ ;  /* 0x0000220007189890 */ /* 0x000fe2000fffe0ff */
[----:B------:R-:W-:Y:S01]  /*3ff0*/  VOTEU.ALL UP1, P4 ;  /* 0x0000000000ff7886 */ /* 0x000fe20002020000 */
[----:B------:R-:W-:Y:S01]  /*4000*/  UMOV UR27, UR35 ;  /* 0x00000023001b7c82 */ /* 0x000fe20008000000 */
[----:B------:R-:W-:Y:S02]  /*4010*/  UMOV UR28, UR36 ;  /* 0x00000024001c7c82 */ /* 0x000fe40008000000 */
[----:B------:R-:W-:Y:S01]  /*4020*/  IMAD.U32 R11, RZ, RZ, UR8 ;  /* 0x00000008ff0b7e24 */ /* 0x000fe2000f8e00ff */
[----:B------:R-:W-:Y:S01]  /*4030*/  UPRMT UR8, UR37, 0x654, UR25 ;  /* 0x0000065425087896 */ /* 0x000fe20008000019 */
[----:B------:R-:W-:Y:S02]  /*4040*/  IMAD.U32 R10, RZ, RZ, UR9 ;  /* 0x00000009ff0a7e24 */ /* 0x000fe4000f8e00ff */
[----:B------:R-:W-:Y:S01]  /*4050*/  @!P4 IMAD.X R20, RZ, RZ, R33, P0 ;  /* 0x000000ffff14c224 */ /* 0x000fe200000e0621 */
[----:B------:R-:W-:Y:S02]  /*4060*/  @!P4 R2UR UR15, R11 ;  /* 0x000000000b0fc2ca */ /* 0x000fe400000e0000 */
[----:B------:R-:W-:Y:S11]  /*4070*/  @!P4 R2UR UR14, R10 ;  /* 0x000000000a0ec2ca */ /* 0x000ff600000e0000 */
[----:B------:R-:W-:Y:S02]  /*4080*/  @!UPT UIADD3 URZ, UPT, UPT, URZ, URZ, URZ ;  /* 0x000000fffffff290 */ /* 0x000fe4000fffe0ff */
[----:B------:R2:W-:Y:S01]  /*4090*/  @!UP1 UTMALDG.3D [UR24], [UR14], desc[UR10] ;  /* 0x00000a180e0095b4 */ /* 0x0005e20008011000 */
[----:B------:R2:W-:Y:S01]  /*40a0*/  @!P4 SYNCS.ARRIVE.TRANS64.RED.A0TR RZ, [UR7+0x28], R0 ;  /* 0x00002800ffffc9a7 */ /* 0x0005e20008300407 */
[----:B------:R-:W-:Y:S01]  /*40b0*/  SYNCS.ARRIVE.TRANS64.RED.A1T0 RZ, [UR8], RZ ;  /* 0x000000ffffff79a7 */ /* 0x000fe20008100408 */
[----:B------:R-:W3:Y:S02]  /*40c0*/  SYNCS.PHASECHK.TRANS64.TRYWAIT P2, [UR7+0x50], R12 ;  /* 0x0000500cff0075a7 */ /* 0x000ee40008041107 */
[----:B--23--:R-:W-:Y:S05]  /*40d0*/  @!P2 BRA `(.L_x_72) ;  /* 0x0000007000c4a947 */ /* 0x00cfea0003800000 */
.L_x_150:
[----:B------:R-:W2:Y:S01]  /*40e0*/  LDC.64 R14, c[0x0][0xb10] ;  /* 0x0002c400ff0e7b82 */ /* 0x000ea20000000a00 */
[----:B------:R-:W-:Y:S01]  /*40f0*/  @!P4 R2UR UR8, R20 ;  /* 0x000000001408c2ca */ /* 0x000fe200000e0000 */
[----:B------:R-:W-:Y:S01]  /*4100*/  VOTEU.ALL UP1, P4 ;  /* 0x0000000000ff7886 */ /* 0x000fe20002020000 */
[----:B------:R-:W-:Y:S01]  /*4110*/  @!P4 R2UR UR9, R21 ;  /* 0x000000001509c2ca */ /* 0x000fe200000e0000 */
[----:B------:R-:W-:Y:S01]  /*4120*/  UMOV UR10, 0x0 ;  /* 0x00000000000a7882 */ /* 0x000fe20000000000 */
[----:B------:R-:W-:Y:S03]  /*4130*/  UMOV UR11, 0x10000000 ;  /* 0x10000000000b7882 */ /* 0x000fe60000000000 */
[----:B------:R-:W3:Y:S01]  /*4140*/  LDC.64 R10, c[0x0][0xb18] ;  /* 0x0002c600ff0a7b82 */ /* 0x000ee20000000a00 */
[----:B------:R-:W-:Y:S01]  /*4150*/  @!UP1 UIADD3 UR18, UPT, UPT, UR34, 0x80, URZ ;  /* 0x0000008022129890 */ /* 0x000fe2000fffe0ff */
[----:B------:R-:W-:Y:S01]  /*4160*/  @P3 SHF.R.U32.HI R28, RZ, 0x10, R25 ;  /* 0x00000010ff1c3819 */ /* 0x000fe20000011619 */
[----:B------:R-:W-:Y:S01]  /*4170*/  @!UP1 UIADD3 UR16, UPT, UPT, UR7, 0x4200, URZ ;  /* 0x0000420007109890 */ /* 0x000fe2000fffe0ff */
[----:B------:R-:W-:Y:S01]  /*4180*/  VIADD R30, R30, 0x1 ;  /* 0x000000011e1e7836 */ /* 0x000fe20000000000 */
[----:B------:R-:W-:Y:S03]  /*4190*/  VOTEU.ALL UP1, P4 ;  /* 0x0000000000ff7886 */ /* 0x000fe60002020000 */
[----:B------:R-:W5:Y:S01]  /*41a0*/  @!P1 LDC R0, c[0x0][0xb20] ;  /* 0x0002c800ff009b82 */ /* 0x000f620000000800 */
[----:B------:R-:W-:Y:S01]  /*41b0*/  UMOV UR19, UR35 ;  /* 0x0000002300137c82 */ /* 0x000fe20008000000 */
[----:B------:R-:W-:Y:S01]  /*41c0*/  IMAD.U32 R21, RZ, RZ, UR8 ;  /* 0x00000008ff157e24 */ /* 0x000fe2000f8e00ff */
[----:B------:R-:W-:Y:S05]  /*41d0*/  UMOV UR20, UR36 ;  /* 0x0000002400147c82 */ /* 0x000fea0008000000 */
[----:B-1----:R-:W1:Y:S01]  /*41e0*/  @!P1 LDC R3, c[0x0][0xb0c] ;  /* 0x0002c300ff039b82 */ /* 0x002e620000000800 */
[----:B------:R-:W-:Y:S01]  /*41f0*/  IMAD.U32 R20, RZ, RZ, UR9 ;  /* 0x00000009ff147e24 */ /* 0x000fe2000f8e00ff */
[----:B------:R-:W-:Y:S01]  /*4200*/  UPRMT UR8, UR37, 0x654, UR17 ;  /* 0x0000065425087896 */ /* 0x000fe20008000011 */
[----:B------:R-:W-:Y:S03]  /*4210*/  @!P4 R2UR UR15, R21 ;  /* 0x00000000150fc2ca */ /* 0x000fe600000e0000 */
[----:B------:R-:W-:Y:S01]  /*4220*/  @!P4 R2UR UR14, R20 ;  /* 0x00000000140ec2ca */ /* 0x000fe200000e0000 */
[----:B------:R-:W-:Y:S11]  /*4230*/  @!P4 IMAD.MOV.U32 R20, RZ, RZ, 0x2000 ;  /* 0x00002000ff14c424 */ /* 0x000ff600078e00ff */
[----:B------:R-:W-:Y:S01]  /*4240*/  @!UPT UIADD3 URZ, UPT, UPT, URZ, URZ, URZ ;  /* 0x000000fffffff290 */ /* 0x000fe2000fffe0ff */
[----:B------:R1:W-:Y:S01]  /*4250*/  @!UP1 UTMALDG.3D [UR16], [UR14], desc[UR10] ;  /* 0x00000a100e0095b4 */ /* 0x0003e20008011000 */
[----:B------:R1:W-:Y:S02]  /*4260*/  @!P4 SYNCS.ARRIVE.TRANS64.RED.A0TR RZ, [UR7+0x30], R20 ;  /* 0x00003014ffffc9a7 */ /* 0x0003e40008300407 */
[----:B-1----:R-:W-:Y:S01]  /*4270*/  @!P1 ISETP.NE.AND P2, PT, R3, 0x1, PT ;  /* 0x000000010300980c */ /* 0x002fe20003f45270 */
[C---:B--2---:R-:W-:Y:S01]  /*4280*/  @!P1 IMAD.HI.U32 R14, R13.reuse, R14, RZ ;  /* 0x0000000e0d0e9227 */ /* 0x044fe200078e00ff */
[----:B---3--:R-:W-:Y:S03]  /*4290*/  @!P1 ISETP.NE.AND P0, PT, R10, 0x1, PT ;  /* 0x000000010a00980c */ /* 0x008fe60003f05270 */
[C---:B------:R-:W-:Y:S01]  /*42a0*/  @!P1 IMAD.HI.U32 R11, R8.reuse, R11, RZ ;  /* 0x0000000b080b9227 */ /* 0x040fe200078e00ff */
[----:B------:R-:W-:Y:S04]  /*42b0*/  @!P1 SHF.R.U32.HI R14, RZ, R15, R14 ;  /* 0x0000000fff0e9219 */ /* 0x000fe8000001160e */
[----:B-----5:R-:W-:Y:S01]  /*42c0*/  @!P1 SHF.R.U32.HI R9, RZ, R0, R11 ;  /* 0x00000000ff099219 */ /* 0x020fe2000001160b */
[----:B------:R-:W-:Y:S01]  /*42d0*/  SYNCS.ARRIVE.TRANS64.RED.A1T0 RZ, [UR8], RZ ;  /* 0x000000ffffff79a7 */ /* 0x000fe20008100408 */
[----:B------:R-:W-:Y:S02]  /*42e0*/  @!P1 SEL R14, R13, R14, !P2 ;  /* 0x0000000e0d0e9207 */ /* 0x000fe40005000000 */
[----:B------:R-:W-:Y:S01]  /*42f0*/  @!P1 SEL R9, R8, R9, !P0 ;  /* 0x0000000908099207 */ /* 0x000fe20004000000 */
[----:B------:R-:W1:Y:S04]  /*4300*/  SYNCS.PHASECHK.TRANS64.TRYWAIT P5, [UR7+0x58], R12 ;  /* 0x0000580cff0075a7 */ /* 0x000e6800080a1107 */
[----:B------:R-:W-:Y:S02]  /*4310*/  @!P1 IMAD.IADD R0, R9, 0x1, -R14 ;  /* 0x0000000109009824 */ /* 0x000fe400078e0a0e */
[----:B------:R-:W-:Y:S02]  /*4320*/  @!P1 IMAD.IADD R9, R14, 0x1, -R9 ;  /* 0x000000010e099824 */ /* 0x000fe400078e0a09 */
[----:B------:R-:W-:Y:S02]  /*4330*/  @!P1 IMAD R13, R0, R3, R13 ;  /* 0x00000003000d9224 */ /* 0x000fe400078e020d */
[----:B------:R-:W-:Y:S01]  /*4340*/  @!P1 IMAD R8, R9, R10, R8 ;  /* 0x0000000a09089224 */ /* 0x000fe200078e0208 */
[----:B-1----:R-:W-:Y:S06]  /*4350*/  @!P5 BRA `(.L_x_73) ;  /* 0x00000070003cd947 */ /* 0x002fec0003800000 */
.L_x_152:
[----:B-1----:R-:W-:Y:S01]  /*4360*/  @!P4 IADD3 R3, P0, PT, R32, 0x580, RZ ;  /* 0x000005802003c810 */ /* 0x002fe20007f1e0ff */
[----:B------:R-:W-:Y:S01]  /*4370*/  VOTEU.ALL UP1, P4 ;  /* 0x0000000000ff7886 */ /* 0x000fe20002020000 */
[----:B------:R-:W-:Y:S01]  /*4380*/  UMOV UR18, 0x0 ;  /* 0x0000000000127882 */ /* 0x000fe20000000000 */
[----:B------:R-:W-:Y:S01]  /*4390*/  UMOV UR19, 0x10000000 ;  /* 0x1000000000137882 */ /* 0x000fe20000000000 */
[----:B------:R-:W-:Y:S01]  /*43a0*/  @!P4 R2UR UR9, R3 ;  /* 0x000000000309c2ca */ /* 0x000fe200000e0000 */
[----:B------:R-:W-:Y:S01]  /*43b0*/  @!P4 IMAD.X R0, RZ, RZ, R33, P0 ;  /* 0x000000ffff00c224 */ /* 0x000fe200000e0621 */
[----:B------:R-:W-:Y:S01]  /*43c0*/  @!UP1 UIADD3 UR10, UPT, UPT, UR34, 0xc0, URZ ;  /* 0x000000c0220a9890 */ /* 0x000fe2000fffe0ff */
[----:B------:R-:W-:Y:S01]  /*43d0*/  ISETP.NE.AND P0, PT, R30, 0x2, PT ;  /* 0x000000021e00780c */ /* 0x000fe20003f05270 */
[----:B------:R-:W-:Y:S01]  /*43e0*/  UMOV UR11, UR35 ;  /* 0x00000023000b7c82 */ /* 0x000fe20008000000 */
[----:B------:R-:W-:Y:S01]  /*43f0*/  UMOV UR12, UR36 ;  /* 0x00000024000c7c82 */ /* 0x000fe20008000000 */
[----:B------:R-:W-:Y:S01]  /*4400*/  @!P4 R2UR UR8, R0 ;  /* 0x000000000008c2ca */ /* 0x000fe200000e0000 */
[----:B------:R-:W-:Y:S01]  /*4410*/  IMAD.IADD R20, R8, 0x1, R147 ;  /* 0x0000000108147824 */ /* 0x000fe200078e0293 */
[----:B------:R-:W-:Y:S01]  /*4420*/  @P3 R2UR UR36, R28 ;  /* 0x000000001c2432ca */ /* 0x000fe200000e0000 */
[----:B------:R-:W-:Y:S01]  /*4430*/  IMAD.IADD R21, R13, 0x1, R170 ;  /* 0x000000010d157824 */ /* 0x000fe200078e02aa */
[----:B------:R-:W-:Y:S02]  /*4440*/  SEL R0, RZ, 0x1, P0 ;  /* 0x00000001ff007807 */ /* 0x000fe40000000000 */
[----:B------:R-:W-:Y:S01]  /*4450*/  LOP3.LUT R31, R31, 0x1, RZ, 0x3c, !PT ;  /* 0x000000011f1f7812 */ /* 0x000fe200078e3cff */
[----:B------:R-:W-:Y:S01]  /*4460*/  IMAD.U32 R10, RZ, RZ, UR9 ;  /* 0x00000009ff0a7e24 */ /* 0x000fe2000f8e00ff */
[----:B------:R-:W-:Y:S01]  /*4470*/  @!UP1 UIADD3 UR9, UPT, UPT, UR7, 0x38, URZ ;  /* 0x0000003807099890 */ /* 0x000fe2000fffe0ff */
[----:B------:R-:W-:Y:S02]  /*4480*/  LOP3.LUT R29, R29, R0, RZ, 0x3c, !PT ;  /* 0x000000001d1d7212 */ /* 0x000fe400078e3cff */
[----:B------:R-:W-:Y:S02]  /*4490*/  SEL R30, R30, RZ, P0 ;  /* 0x000000ff1e1e7207 */ /* 0x000fe40000000000 */
[----:B------:R-:W-:Y:S01]  /*44a0*/  IMAD.U32 R11, RZ, RZ, UR8 ;  /* 0x00000008ff0b7e24 */ /* 0x000fe2000f8e00ff */
[----:B------:R-:W-:Y:S01]  /*44b0*/  @!P4 R2UR UR14, R10 ;  /* 0x000000000a0ec2ca */ /* 0x000fe200000e0000 */
[----:B------:R-:W-:Y:S01]  /*44c0*/  @!UP1 UIADD3 UR8, UPT, UPT, UR7, 0x6200, URZ ;  /* 0x0000620007089890 */ /* 0x000fe2000fffe0ff */
[----:B------:R-:W-:Y:S02]  /*44d0*/  VOTEU.ALL UP1, P4 ;  /* 0x0000000000ff7886 */ /* 0x000fe40002020000 */
[----:B------:R-:W-:Y:S11]  /*44e0*/  @!P4 R2UR UR15, R11 ;  /* 0x000000000b0fc2ca */ /* 0x000ff600000e0000 */
[----:B------:R-:W-:Y:S02]  /*44f0*/  @!UPT UIADD3 URZ, UPT, UPT, URZ, URZ, URZ ;  /* 0x000000fffffff290 */ /* 0x000fe4000fffe0ff */
[----:B------:R2:W-:Y:S01]  /*4500*/  @!UP1 UTMALDG.3D [UR8], [UR14], desc[UR18] ;  /* 0x000012080e0095b4 */ /* 0x0005e20008011000 */
[----:B------:R2:W-:Y:S01]  /*4510*/  @!P4 SYNCS.ARRIVE.TRANS64.RED.A0TR RZ, [UR7+0x38], R23 ;  /* 0x00003817ffffc9a7 */ /* 0x0005e20008300407 */
[----:B------:R-:W-:Y:S01]  /*4520*/  UPLOP3.LUT UP1, UPT, UPT, UPT, UPT, 0x80, 0x8 ;  /* 0x000000000008789c */ /* 0x000fe20003f2f070 */
[----:B------:R-:W-:Y:S01]  /*4530*/  SYNCS.ARRIVE.TRANS64.RED.A1T0 RZ, [UR13], RZ ;  /* 0x000000ffffff79a7 */ /* 0x000fe2000810040d */
[----:B------:R-:W-:Y:S09]  /*4540*/  @P3 BRA `(.L_x_74) ;  /* 0xfffffff000943947 */ /* 0x000ff2000383ffff */
[----:B------:R-:W-:-:S04]  /*4550*/  SHF.L.U32 R3, R31, 0x1f, RZ ;  /* 0x0000001f1f037819 */ /* 0x000fc800000006ff */
[----:B------:R-:W1:Y:S02]  /*4560*/  SYNCS.PHASECHK.TRANS64.TRYWAIT P0, [UR7+0x40], R3 ;  /* 0x00004003ff0075a7 */ /* 0x000e640008001107 */
[----:B-1----:R-:W-:Y:S05]  /*4570*/  @!P0 BRA `(.L_x_75) ;  /* 0x0000006c00cc8947 */ /* 0x002fea0003800000 */
.L_x_154:
[----:B------:R-:W3:Y:S02]  /*4580*/  SYNCS.PHASECHK.TRANS64.TRYWAIT P0, [UR7+0x48], R3 ;  /* 0x00004803ff0075a7 */ /* 0x000ee40008001107 */
[----:B---3--:R-:W-:Y:S05]  /*4590*/  @!P0 BRA `(.L_x_76) ;  /* 0x0000006c00dc8947 */ /* 0x008fea0003800000 */
.L_x_156:
[----:B------:R-:W3:Y:S02]  /*45a0*/  SYNCS.PHASECHK.TRANS64.TRYWAIT P0, [UR7+0x50], R3 ;  /* 0x00005003ff0075a7 */ /* 0x000ee40008001107 */
[----:B---3--:R-:W-:Y:S05]  /*45b0*/  @!P0 BRA `(.L_x_77) ;  /* 0x0000006c00ec8947 */ /* 0x008fea0003800000 */
.L_x_158:
[----:B-1----:R-:W-:-:S07]  /*45c0*/  MOV R0, UR7 ;  /* 0x0000000700007c02 */ /* 0x002fce0008000f00 */
.L_x_78:
[----:B-1----:R-:W-:-:S04]  /*45d0*/  SHF.L.U32 R3, R31, 0x1f, RZ ;  /* 0x0000001f1f037819 */ /* 0x002fc800000006ff */
[----:B------:R1:W3:Y:S03]  /*45e0*/  SYNCS.PHASECHK.TRANS64.TRYWAIT P0, [R0+URZ+0x58], R3 ;  /* 0x00005803000075a7 */ /* 0x0002e600080011ff */
[----:B---3--:R-:W-:Y:S05]  /*45f0*/  @!P0 NANOSLEEP.SYNCS 0x989680 ;  /* 0x009896800000895d */ /* 0x008fea0003900000 */
[----:B------:R-:W3:Y:S02]  /*4600*/  @!P0 SYNCS.PHASECHK.TRANS64 P0, [R0+URZ+0x58], R3 ;  /* 0x00005803000085a7 */ /* 0x000ee400080010ff */
[----:B--23--:R-:W-:Y:S05]  /*4610*/  @P0 EXIT ;  /* 0x000000000000094d */ /* 0x00cfea0003800000 */
[----:B------:R-:W-:Y:S05]  /*4620*/  BRA `(.L_x_78) ;  /* 0xfffffffc00e87947 */ /* 0x000fea000383ffff */
.L_x_63:
[----:B------:R-:W-:-:S06]  /*4630*/  UISETP.GE.AND UP1, UPT, UR8, 0x4, UPT ;  /* 0x000000040800788c */ /* 0x000fcc000bf26270 */
[----:B------:R-:W-:-:S13]  /*4640*/  PLOP3.LUT P0, PT, PT, PT, UP1, 0x80, 0x8 ;  /* 0x000000000008781c */ /* 0x000fda0003f0f018 */
[----:B------:R-:W-:Y:S05]  /*4650*/  @!P0 EXIT ;  /* 0x000000000000894d */ /* 0x000fea0003800000 */
[----:B------:R-:W-:Y:S01]  /*4660*/  BAR.SYNC.DEFER_BLOCKING 0x6, 0xa0 ;  /* 0x0182800000007b1d */ /* 0x000fe20000010000 */
[C---:B------:R-:W-:Y:S01]  /*4670*/  IMAD.SHL.U32 R3, R185.reuse, 0x40, RZ ;  /* 0x00000040b9037824 */ /* 0x040fe200078e00ff */
[C---:B------:R-:W-:Y:S01]  /*4680*/  LOP3.LUT R189, R185.reuse, 0x60, RZ, 0xc0, !PT ;  /* 0x00000060b9bd7812 */ /* 0x040fe200078ec0ff */
[C---:B------:R-:W-:Y:S01]  /*4690*/  IMAD.SHL.U32 R172, R185.reuse, 0x8, RZ ;  /* 0x00000008b9ac7824 */ /* 0x040fe200078e00ff */
[C---:B------:R-:W-:Y:S01]  /*46a0*/  LOP3.LUT R187, R185.reuse, 0x2, RZ, 0xc0, !PT ;  /* 0x00000002b9bb7812 */ /* 0x040fe200078ec0ff */
[----:B------:R-:W-:Y:S01]  /*46b0*/  IMAD.U32 R79, R185, 0x10000, RZ ;  /* 0x00010000b94f7824 */ /* 0x000fe200078e00ff */
[----:B------:R-:W-:Y:S02]  /*46c0*/  UMOV UR49, 0x400 ;  /* 0x0000040000317882 */ /* 0x000fe40000000000 */
[----:B------:R-:W1:Y:S01]  /*46d0*/  LDC R177, c[0x0][0x370] ;  /* 0x0000dc00ffb17b82 */ /* 0x000e620000000800 */
[----:B------:R-:W-:Y:S01]  /*46e0*/  ULEA UR49, UR37, UR49, 0x18 ;  /* 0x0000003125317291 */ /* 0x000fe2000f8ec0ff */
[----:B------:R-:W-:Y:S01]  /*46f0*/  LOP3.LUT R5, R3, 0x180, RZ, 0xc0, !PT ;  /* 0x0000018003057812 */ /* 0x000fe200078ec0ff */
[----:B------:R-:W-:Y:S01]  /*4700*/  HFMA2 R191, -RZ, RZ, 0, 0 ;  /* 0x00000000ffbf7431 */ /* 0x000fe200000001ff */
[----:B------:R-:W-:Y:S01]  /*4710*/  LOP3.LUT R79, R79, 0x600000, RZ, 0xc0, !PT ;  /* 0x006000004f4f7812 */ /* 0x000fe200078ec0ff */
[----:B------:R-:W-:Y:S01]  /*4720*/  UIADD3 UR4, UPT, UPT, UR49, 0x8200, URZ ;  /* 0x0000820031047890 */ /* 0x000fe2000fffe0ff */
[----:B------:R-:W-:Y:S01]  /*4730*/  LOP3.LUT R172, R5, 0x30, R172, 0xf8, !PT ;  /* 0x0000003005ac7812 */ /* 0x000fe200078ef8ac */
[----:B------:R-:W-:Y:S01]  /*4740*/  IMAD.MOV.U32 R76, RZ, RZ, RZ ;  /* 0x000000ffff4c7224 */ /* 0x000fe200078e00ff */
[----:B------:R-:W2:Y:S01]  /*4750*/  LDC R74, c[0x0][0xb0c] ;  /* 0x0002c300ff4a7b82 */ /* 0x000ea20000000800 */
[----:B------:R-:W-:-:S02]  /*4760*/  LOP3.LUT R185, R185, 0x4, RZ, 0xc0, !PT ;  /* 0x00000004b9b97812 */ /* 0x000fc400078ec0ff */
[----:B------:R-:W-:Y:S02]  /*4770*/  CS2R R182, SRZ ;  /* 0x0000000000b67805 */ /* 0x000fe4000001ff00 */
[----:B------:R-:W-:Y:S02]  /*4780*/  LOP3.LUT R172, R172, 0x1e40, R3, 0xf8, !PT ;  /* 0x00001e40acac7812 */ /* 0x000fe400078ef803 */
[----:B------:R-:W-:Y:S02]  /*4790*/  CS2R R180, SRZ ;  /* 0x0000000000b47805 */ /* 0x000fe4000001ff00 */
[----:B------:R-:W-:Y:S01]  /*47a0*/  IADD3 R184, PT, PT, -R185, 0x2, RZ ;  /* 0x00000002b9b87810 */ /* 0x000fe20007ffe1ff */
[----:B------:R-:W-:Y:S01]  /*47b0*/  IMAD.MOV R176, RZ, RZ, -R187 ;  /* 0x000000ffffb07224 */ /* 0x000fe200078e0abb */
[----:B------:R-:W-:Y:S01]  /*47c0*/  MOV R188, UR4 ;  /* 0x0000000400bc7c02 */ /* 0x000fe20008000f00 */
[----:B------:R-:W4:Y:S01]  /*47d0*/  LDC R174, c[0x0][0xb20] ;  /* 0x0002c800ffae7b82 */ /* 0x000f220000000800 */
[----:B------:R-:W3:Y:S01]  /*47e0*/  LDS R0, [UR49+0x100] ;  /* 0x00010031ff007984 */ /* 0x000ee20008000800 */
[----:B------:R-:W-:Y:S01]  /*47f0*/  VIADD R186, R172, UR49 ;  /* 0x00000031acba7c36 */ /* 0x000fe20008000000 */
[----:B------:R-:W1:Y:S01]  /*4800*/  LDCU.64 UR52, c[0x0][0x348] ;  /* 0x00006900ff3477ac */ /* 0x000e620008000a00 */
[----:B------:R-:W-:-:S02]  /*4810*/  IMAD.MOV R175, RZ, RZ, -R185 ;  /* 0x000000ffffaf7224 */ /* 0x000fc400078e0ab9 */
[----:B------:R-:W-:Y:S01]  /*4820*/  VIADD R186, R186, 0x200 ;  /* 0x00000200baba7836 */ /* 0x000fe20000000000 */
[----:B------:R-:W1:Y:S01]  /*4830*/  LDCU.64 UR38, c[0x0][0x888] ;  /* 0x00011100ff2677ac */ /* 0x000e620008000a00 */
[----:B------:R-:W1:Y:S01]  /*4840*/  LDC R73, c[0x0][0xb30] ;  /* 0x0002cc00ff497b82 */ /* 0x000e620000000800 */
[----:B------:R-:W1:Y:S01]  /*4850*/  LDCU.64 UR44, c[0x0][0x890] ;  /* 0x00011200ff2c77ac */ /* 0x000e620008000a00 */
[----:B------:R-:W-:-:S06]  /*4860*/  UIADD3 UR48, UPT, UPT, UR49, 0x200, URZ ;  /* 0x0000020031307890 */ /* 0x000fcc000fffe0ff */
[----:B------:R-:W1:Y:S08]  /*4870*/  LDC.64 R168, c[0x0][0xb10] ;  /* 0x0002c400ffa87b82 */ /* 0x000e700000000a00 */
[----:B------:R-:W1:Y:S08]  /*4880*/  LDC.64 R70, c[0x0][0xb18] ;  /* 0x0002c600ff467b82 */ /* 0x000e700000000a00 */
[----:B------:R-:W1:Y:S08]  /*4890*/  LDC.64 R68, c[0x0][0xb28] ;  /* 0x0002ca00ff447b82 */ /* 0x000e700000000a00 */
[----:B------:R-:W1:Y:S01]  /*48a0*/  LDC.64 R166, c[0x0][0x8b0] ;  /* 0x00022c00ffa67b82 */ /* 0x000e620000000a00 */
[----:B---3--:R-:W-:-:S07]  /*48b0*/  IMAD.IADD R79, R0, 0x1, R79 ;  /* 0x00000001004f7824 */ /* 0x008fce00078e024f */
[----:B------:R-:W3:Y:S08]  /*48c0*/  LDC.64 R164, c[0x0][0x8a8] ;  /* 0x00022a00ffa47b82 */ /* 0x000ef00000000a00 */
[----:B--2-4-:R-:W1:Y:S02]  /*48d0*/  LDC R178, c[0x0][0x374] ;  /* 0x0000dd00ffb27b82 */ /* 0x014e640000000800 */
.L_x_123:
[C---:B------:R-:W-:Y:S02]  /*48e0*/  LEA R0, R191.reuse, UR49, 0x3 ;  /* 0x00000031bf007c11 */ /* 0x040fe4000f8e18ff */
[----:B------:R-:W-:Y:S02]  /*48f0*/  SHF.L.U32 R3, R182, 0x1f, RZ ;  /* 0x0000001fb6037819 */ /* 0x000fe400000006ff */
[----:B------:R-:W-:Y:S02]  /*4900*/  LEA R16, R191, UR49, 0x4 ;  /* 0x00000031bf107c11 */ /* 0x000fe4000f8e20ff */
[----:B------:R-:W2:Y:S02]  /*4910*/  SYNCS.PHASECHK.TRANS64.TRYWAIT P0, [R0+URZ+0x70], R3 ;  /* 0x00007003000075a7 */ /* 0x000ea400080011ff */
[----:B-12---:R-:W-:Y:S05]  /*4920*/  @!P0 BRA `(.L_x_79) ;  /* 0x0000006c00288947 */ /* 0x006fea0003800000 */
.L_x_159:
[----:B------:R-:W4:Y:S01]  /*4930*/  LDC.64 R12, c[0x0][0xb10] ;  /* 0x0002c400ff0c7b82 */ /* 0x000f220000000a00 */
[----:B------:R-:W3:Y:S01]  /*4940*/  LDS.128 R16, [R16+0xe0] ;  /* 0x0000e00010107984 */ /* 0x000ee20000000c00 */
[----:B-1----:R-:W-:Y:S01]  /*4950*/  ISETP.NE.AND P1, PT, R73, 0x1, PT ;  /* 0x000000014900780c */ /* 0x002fe20003f25270 */
[----:B--2---:R-:W-:Y:S01]  /*4960*/  VIADD R0, R0, 0x80 ;  /* 0x0000008000007836 */ /* 0x004fe20000000000 */
[----:B------:R-:W-:Y:S04]  /*4970*/  ISETP.GE.AND P0, PT, R72, 0x1, PT ;  /* 0x000000014800780c */ /* 0x000fe80003f06270 */
[----:B------:R-:W1:Y:S01]  /*4980*/  LDC.64 R10, c[0x0][0xb18] ;  /* 0x0002c600ff0a7b82 */ /* 0x000e620000000a00 */
[----:B------:R-:W-:Y:S01]  /*4990*/  PRMT R0, RZ, 0x654, R0 ;  /* 0x00000654ff007816 */ /* 0x000fe20000000000 */
[----:B------:R-:W-:Y:S01]  /*49a0*/  @!PT LDS RZ, [RZ] ;  /* 0x00000000fffff984 */ /* 0x000fe20000000800 */
[----:B------:R-:W-:Y:S01]  /*49b0*/  @!PT LDS RZ, [RZ] ;  /* 0x00000000fffff984 */ /* 0x000fe20000000800 */
[----:B------:R-:W-:Y:S01]  /*49c0*/  @!PT LDS RZ, [RZ] ;  /* 0x00000000fffff984 */ /* 0x000fe20000000800 */
[----:B------:R-:W-:Y:S01]  /*49d0*/  @!PT LDS RZ, [RZ] ;  /* 0x00000000fffff984 */ /* 0x000fe20000000800 */
[----:B------:R2:W-:Y:S06]  /*49e0*/  MEMBAR.ALL.CTA ;  /* 0x0000000000007992 */ /* 0x0005ec0000008000 */
[----:B--2---:R-:W2:Y:S01]  /*49f0*/  FENCE.VIEW.ASYNC.S ;  /* 0x00000000000073c6 */ /* 0x004ea20000000000 */
[----:B------:R-:W1:Y:S08]  /*4a00*/  @!P1 LDC R14, c[0x0][0xb20] ;  /* 0x0002c800ff0e9b82 */ /* 0x000e700000000800 */
[----:B------:R-:W1:Y:S01]  /*4a10*/  @!P1 LDC R9, c[0x0][0xb0c] ;  /* 0x0002c300ff099b82 */ /* 0x000e620000000800 */
[----:B--2---:R2:W-:Y:S01]  /*4a20*/  SYNCS.ARRIVE.TRANS64.RED.A1T0 RZ, [R0+URZ], RZ ;  /* 0x000000ff00ff79a7 */ /* 0x0045e200081004ff */
[----:B---3--:R-:W-:Y:S04]  /*4a30*/  LOP3.LUT P4, RZ, R18, 0x1, RZ, 0xc0, !PT ;  /* 0x0000000112ff7812 */ /* 0x008fe8000788c0ff */
[----:B------:R-:W-:Y:S09]  /*4a40*/  P2R R190, PR, RZ, 0x10 ;  /* 0x00000010ffbe7803 */ /* 0x000ff20000000000 */
[----:B------:R-:W-:Y:S02]  /*4a50*/  @P4 MOV R77, R16 ;  /* 0x00000010004d4202 */ /* 0x000fe40000000f00 */
[----:B------:R-:W-:Y:S01]  /*4a60*/  @P4 LOP3.LUT R75, R17, 0xffff, RZ, 0xc0, !PT ;  /* 0x0000ffff114b4812 */ /* 0x000fe200078ec0ff */
[----:B--2-4-:R-:W-:Y:S06]  /*4a70*/  @!P0 BRA `(.L_x_80) ;  /* 0x0000000000a48947 */ /* 0x014fec0003800000 */
[----:B------:R-:W-:Y:S01]  /*4a80*/  IMAD.HI.U32 R23, R178, R71, RZ ;  /* 0x00000047b2177227 */ /* 0x000fe200078e00ff */
[----:B------:R-:W-:Y:S02]  /*4a90*/  ISETP.NE.AND P0, PT, R70, 0x1, PT ;  /* 0x000000014600780c */ /* 0x000fe40003f05270 */
[----:B------:R-:W-:Y:S01]  /*4aa0*/  ISETP.NE.AND P2, PT, R72, 0x1, PT ;  /* 0x000000014800780c */ /* 0x000fe20003f45270 */
[----:B------:R-:W-:Y:S01]  /*4ab0*/  IMAD.HI.U32 R22, R177, R168, RZ ;  /* 0x000000a8b1167227 */ /* 0x000fe200078e00ff */
[----:B------:R-:W-:Y:S02]  /*4ac0*/  SHF.R.U32.HI R23, RZ, R174, R23 ;  /* 0x000000aeff177219 */ /* 0x000fe40000011617 */
[----:B------:R-:W-:Y:S01]  /*4ad0*/  ISETP.NE.AND P3, PT, R74, 0x1, PT ;  /* 0x000000014a00780c */ /* 0x000fe20003f65270 */
[----:B------:R-:W-:Y:S01]  /*4ae0*/  IMAD.HI.U32 R26, R77, R168, RZ ;  /* 0x000000a84d1a7227 */ /* 0x000fe200078e00ff */
[----:B------:R-:W-:Y:S02]  /*4af0*/  SHF.R.U32.HI R22, RZ, R169, R22 ;  /* 0x000000a9ff167219 */ /* 0x000fe40000011616 */
[----:B------:R-:W-:Y:S01]  /*4b00*/  SEL R3, R178, R23, !P0 ;  /* 0x00000017b2037207 */ /* 0x000fe20004000000 */
[----:B------:R-:W-:Y:S01]  /*4b10*/  IMAD.HI.U32 R23, R75, R71, RZ ;  /* 0x000000474b177227 */ /* 0x000fe200078e00ff */
[----:B------:R-:W-:Y:S02]  /*4b20*/  SEL R7, R177, R22, !P3 ;  /* 0x00000016b1077207 */ /* 0x000fe40005800000 */
[----:B------:R-:W-:Y:S01]  /*4b30*/  SHF.R.U32.HI R26, RZ, R169, R26 ;  /* 0x000000a9ff1a7219 */ /* 0x000fe2000001161a */
[-C--:B------:R-:W-:Y:S04]  /*4b40*/  IMAD.HI.U32 R22, R3, R68.reuse, RZ ;  /* 0x0000004403167227 */ /* 0x080fe800078e00ff */
[----:B------:R-:W-:Y:S01]  /*4b50*/  IMAD.HI.U32 R24, R7, R68, RZ ;  /* 0x0000004407187227 */ /* 0x000fe200078e00ff */
[-C--:B------:R-:W-:Y:S02]  /*4b60*/  @P2 SHF.R.U32.HI R3, RZ, R69.reuse, R22 ;  /* 0x00000045ff032219 */ /* 0x080fe40000011616 */
[----:B------:R-:W-:Y:S02]  /*4b70*/  SHF.R.U32.HI R22, RZ, R174, R23 ;  /* 0x000000aeff167219 */ /* 0x000fe40000011617 */
[----:B------:R-:W-:Y:S01]  /*4b80*/  @P2 SHF.R.U32.HI R7, RZ, R69, R24 ;  /* 0x00000045ff072219 */ /* 0x000fe20000011618 */
[C---:B------:R-:W-:Y:S01]  /*4b90*/  IMAD R2, R72.reuse, R3, RZ ;  /* 0x0000000348027224 */ /* 0x040fe200078e02ff */
[----:B------:R-:W-:Y:S02]  /*4ba0*/  SEL R5, R75, R22, !P0 ;  /* 0x000000164b057207 */ /* 0x000fe40004000000 */
[----:B------:R-:W-:Y:S01]  /*4bb0*/  SEL R3, R77, R26, !P3 ;  /* 0x0000001a4d037207 */ /* 0x000fe20005800000 */
[----:B------:R-:W-:Y:S01]  /*4bc0*/  IMAD R4, R72, R7, RZ ;  /* 0x0000000748047224 */ /* 0x000fe200078e02ff */
[C---:B------:R-:W-:Y:S01]  /*4bd0*/  ISETP.GE.AND P0, PT, R5.reuse, R2, PT ;  /* 0x000000020500720c */ /* 0x040fe20003f06270 */
[----:B------:R-:W-:Y:S03]  /*4be0*/  IMAD.HI.U32 R6, R5, R68, RZ ;  /* 0x0000004405067227 */ /* 0x000fe600078e00ff */
[----:B------:R-:W-:Y:S01]  /*4bf0*/  ISETP.GE.OR P0, PT, R3, R4, P0 ;  /* 0x000000040300720c */ /* 0x000fe20000706670 */
[----:B------:R-:W-:Y:S01]  /*4c00*/  IMAD.MOV R4, RZ, RZ, -R3 ;  /* 0x000000ffff047224 */ /* 0x000fe200078e0a03 */
[-C--:B------:R-:W-:Y:S03]  /*4c10*/  SHF.R.U32.HI R6, RZ, R69.reuse, R6 ;  /* 0x00000045ff067219 */ /* 0x080fe60000011606 */
[----:B------:R-:W-:Y:S01]  /*4c20*/  IMAD R77, R74, R4, R77 ;  /* 0x000000044a4d7224 */ /* 0x000fe200078e024d */
[----:B------:R-:W-:Y:S05]  /*4c30*/  SEL R15, R5, R6, !P2 ;  /* 0x00000006050f7207 */ /* 0x000fea0005000000 */
[----:B------:R-:W-:Y:S02]  /*4c40*/  IMAD.MOV R6, RZ, RZ, -R15 ;  /* 0x000000ffff067224 */ /* 0x000fe400078e0a0f */
[C---:B------:R-:W-:Y:S04]  /*4c50*/  @!P0 IMAD.HI.U32 R2, R3.reuse, R68, RZ ;  /* 0x0000004403028227 */ /* 0x040fe800078e00ff */
[----:B------:R-:W-:Y:S01]  /*4c60*/  IMAD R6, R72, R6, R5 ;  /* 0x0000000648067224 */ /* 0x000fe200078e0205 */
[----:B------:R-:W-:Y:S04]  /*4c70*/  @!P0 SHF.R.U32.HI R2, RZ, R69, R2 ;  /* 0x00000045ff028219 */ /* 0x000fe80000011602 */
[----:B------:R-:W-:Y:S02]  /*4c80*/  @!P0 SEL R0, R3, R2, !P2 ;  /* 0x0000000203008207 */ /* 0x000fe40005000000 */
[----:B------:R-:W-:Y:S02]  /*4c90*/  IADD3 R2, PT, PT, -R5, RZ, RZ ;  /* 0x000000ff05027210 */ /* 0x000fe40007ffe1ff */
[----:B------:R-:W-:Y:S01]  /*4ca0*/  @!P0 IADD3 R8, PT, PT, R15, -R0, RZ ;  /* 0x800000000f088210 */ /* 0x000fe20007ffe0ff */
[----:B------:R-:W-:Y:S02]  /*4cb0*/  @!P0 IMAD R0, R7, R6, R0 ;  /* 0x0000000607008224 */ /* 0x000fe400078e0200 */
[----:B------:R-:W-:Y:S02]  /*4cc0*/  IMAD R75, R70, R2, R75 ;  /* 0x00000002464b7224 */ /* 0x000fe400078e024b */
[----:B------:R-:W-:Y:S02]  /*4cd0*/  @!P0 IMAD R5, R8, R72, R3 ;  /* 0x0000004808058224 */ /* 0x000fe400078e0203 */
[----:B------:R-:W-:Y:S04]  /*4ce0*/  @!P0 IMAD.MOV.U32 R3, RZ, RZ, R0 ;  /* 0x000000ffff038224 */ /* 0x000fe800078e0000 */
[----:B------:R-:W-:Y:S02]  /*4cf0*/  IMAD R77, R3, R74, R77 ;  /* 0x0000004a034d7224 */ /* 0x000fe400078e024d */
[----:B------:R-:W-:Y:S07]  /*4d00*/  IMAD R75, R5, R70, R75 ;  /* 0x00000046054b7224 */ /* 0x000fee00078e024b */
.L_x_80:
[----:B-1----:R-:W-:Y:S01]  /*4d10*/  @!P1 ISETP.NE.AND P0, PT, R10, 0x1, PT ;  /* 0x000000010a00980c */ /* 0x002fe20003f05270 */
[----:B------:R-:W-:Y:S01]  /*4d20*/  @!P1 IMAD.HI.U32 R0, R77, R12, RZ ;  /* 0x0000000c4d009227 */ /* 0x000fe200078e00ff */
[----:B------:R-:W-:Y:S01]  /*4d30*/  @!P1 ISETP.NE.AND P2, PT, R9, 0x1, PT ;  /* 0x000000010900980c */ /* 0x000fe20003f45270 */
[----:B------:R-:W-:Y:S01]  /*4d40*/  ULOP3.LUT UP0, URZ, UR48, 0x1b0, URZ, 0xc0, !UPT ;  /* 0x000001b030ff7892 */ /* 0x000fe2000f80c0ff */
[----:B------:R-:W-:Y:S01]  /*4d50*/  R2UR UR42, R21 ;  /* 0x00000000152a72ca */ /* 0x000fe200000e0000 */
[----:B------:R-:W-:Y:S01]  /*4d60*/  @!P1 IMAD.HI.U32 R3, R75, R11, RZ ;  /* 0x0000000b4b039227 */ /* 0x000fe200078e00ff */
[----:B------:R-:W-:Y:S02]  /*4d70*/  @!P1 SHF.R.U32.HI R0, RZ, R13, R0 ;  /* 0x0000000dff009219 */ /* 0x000fe40000011600 */
[----:B------:R-:W-:Y:S01]  /*4d80*/  R2UR UR41, R20 ;  /* 0x00000000142972ca */ /* 0x000fe200000e0000 */
[----:B------:R-:W-:Y:S01]  /*4d90*/  VIADD R191, R191, 0x1 ;  /* 0x00000001bfbf7836 */ /* 0x000fe20000000000 */
[----:B------:R-:W-:Y:S02]  /*4da0*/  @!P1 SHF.R.U32.HI R2, RZ, R14, R3 ;  /* 0x0000000eff029219 */ /* 0x000fe40000011603 */
[----:B------:R-:W-:Y:S02]  /*4db0*/  @!P1 SEL R3, R77, R0, !P2 ;  /* 0x000000004d039207 */ /* 0x000fe40005000000 */
[----:B------:R-:W-:Y:S02]  /*4dc0*/  @!P1 SEL R2, R75, R2, !P0 ;  /* 0x000000024b029207 */ /* 0x000fe40004000000 */
[----:B------:R-:W-:Y:S01]  /*4dd0*/  @P4 SHF.R.U32.HI R179, RZ, 0x10, R17 ;  /* 0x00000010ffb34819 */ /* 0x000fe20000011611 */
[----:B------:R-:W-:Y:S02]  /*4de0*/  USHF.L.U32 UR42, UR42, 0x7, URZ ;  /* 0x000000072a2a7899 */ /* 0x000fe400080006ff */
[----:B------:R-:W-:Y:S02]  /*4df0*/  @!P1 IMAD.IADD R0, R2, 0x1, -R3 ;  /* 0x0000000102009824 */ /* 0x000fe400078e0a03 */
[----:B------:R-:W-:Y:S01]  /*4e00*/  @!P1 IMAD.IADD R2, R3, 0x1, -R2 ;  /* 0x0000000103029824 */ /* 0x000fe200078e0a02 */
[----:B------:R-:W-:Y:S01]  /*4e10*/  USHF.L.U32 UR41, UR41, 0x8, URZ ;  /* 0x0000000829297899 */ /* 0x000fe200080006ff */
[----:B------:R-:W-:Y:S02]  /*4e20*/  @!P1 IMAD R77, R0, R9, R77 ;  /* 0x00000009004d9224 */ /* 0x000fe400078e024d */
[----:B------:R-:W-:Y:S01]  /*4e30*/  @!P1 IMAD R75, R2, R10, R75 ;  /* 0x0000000a024b9224 */ /* 0x000fe200078e024b */
[----:B------:R-:W-:Y:S08]  /*4e40*/  BRA.U !UP0, `(.L_x_81) ;  /* 0x0000000108407547 */ /* 0x000ff0000b800000 */
[----:B------:R-:W1:Y:S01]  /*4e50*/  LDCU.64 UR8, c[0x4][0x88] ;  /* 0x01001100ff0877ac */ /* 0x000e620008000a00 */
[----:B------:R-:W-:Y:S01]  /*4e60*/  MOV R3, 0x0 ;  /* 0x0000000000037802 */ /* 0x000fe20000000f00 */
[----:B------:R-:W-:Y:S02]  /*4e70*/  HFMA2 R12, -RZ, RZ, 0, 5.9604644775390625e-08 ;  /* 0x00000001ff0c7431 */ /* 0x000fe400000001ff */
[----:B------:R-:W-:Y:S02]  /*4e80*/  IMAD.MOV.U32 R8, RZ, RZ, 0x70 ;  /* 0x00000070ff087424 */ /* 0x000fe400078e00ff */
[----:B------:R-:W-:Y:S01]  /*4e90*/  IMAD.MOV.U32 R13, RZ, RZ, RZ ;  /* 0x000000ffff0d7224 */ /* 0x000fe200078e00ff */
[----:B------:R-:W2:Y:S01]  /*4ea0*/  LDCU.64 UR6, c[0x4][0x90] ;  /* 0x01001200ff0677ac */ /* 0x000ea20008000a00 */
[----:B------:R-:W3:Y:S01]  /*4eb0*/  LDC.64 R2, c[0x4][R3] ;  /* 0x0100000003027b82 */ /* 0x000ee20000000a00 */
[----:B------:R-:W4:Y:S01]  /*4ec0*/  LDCU.64 UR4, c[0x4][0x8] ;  /* 0x01000100ff0477ac */ /* 0x000f220008000a00 */
[----:B-1----:R-:W-:Y:S01]  /*4ed0*/  MOV R5, UR9 ;  /* 0x0000000900057c02 */ /* 0x002fe20008000f00 */
[----:B------:R-:W-:Y:S01]  /*4ee0*/  IMAD.U32 R4, RZ, RZ, UR8 ;  /* 0x00000008ff047e24 */ /* 0x000fe2000f8e00ff */
[----:B--2---:R-:W-:Y:S01]  /*4ef0*/  MOV R7, UR7 ;  /* 0x0000000700077c02 */ /* 0x004fe20008000f00 */
[----:B------:R-:W-:Y:S01]  /*4f00*/  IMAD.U32 R6, RZ, RZ, UR6 ;  /* 0x00000006ff067e24 */ /* 0x000fe2000f8e00ff */
[----:B----4-:R-:W-:Y:S01]  /*4f10*/  MOV R11, UR5 ;  /* 0x00000005000b7c02 */ /* 0x010fe20008000f00 */
[----:B------:R-:W-:Y:S02]  /*4f20*/  IMAD.U32 R10, RZ, RZ, UR4 ;  /* 0x00000004ff0a7e24 */ /* 0x000fe4000f8e00ff */
[----:B------:R-:W-:Y:S07]  /*4f30*/  LEPC R20, `(.L_x_81) ;  /* 0x000000001014794e */ /* 0x000fee0000000000 */
[----:B---3-5:R-:W-:Y:S05]  /*4f40*/  CALL.ABS.NOINC R2 ;  /* 0x0000000002007343 */ /* 0x028fea0003c00000 */
.L_x_81:
[----:B------:R-:W-:Y:S01]  /*4f50*/  LOP3.LUT P0, RZ, R188, 0x1b0, RZ, 0xc0, !PT ;  /* 0x000001b0bcff7812 */ /* 0x000fe2000780c0ff */
[----:B------:R-:W-:Y:S11]  /*4f60*/  BSSY.RECONVERGENT B6, `(.L_x_82) ;  /* 0x0000013000067945 */ /* 0x000ff60003800200 */
[----:B------:R-:W-:Y:S01]  /*4f70*/  @!UPT UIADD3 URZ, UPT, UPT, URZ, URZ, URZ ;  /* 0x000000fffffff290 */ /* 0x000fe2000fffe0ff */
[----:B------:R-:W-:Y:S05]  /*4f80*/  @!P0 BRA `(.L_x_83) ;  /* 0x0000000000408947 */ /* 0x000fea0003800000 */
        /* <DEDUP_REMOVED lines=16> */
.L_x_83:
[----:B------:R-:W-:Y:S05]  /*5090*/  BSYNC.RECONVERGENT B6 ;  /* 0x0000000000067941 */ /* 0x000fea0003800200 */
.L_x_82:
[----:B------:R-:W-:Y:S01]  /*50a0*/  ISETP.NE.U32.AND P4, PT, R166, RZ, PT ;  /* 0x000000ffa600720c */ /* 0x000fe20003f85070 */
[----:B------:R-:W-:Y:S01]  /*50b0*/  UISETP.NE.AND UP2, UPT, UR50, URZ, UPT ;  /* 0x000000ff3200728c */ /* 0x000fe2000bf45270 */
[----:B------:R-:W-:Y:S01]  /*50c0*/  ISETP.NE.U32.AND P2, PT, RZ, UR38, PT ;  /* 0x00000026ff007c0c */ /* 0x000fe2000bf45070 */
[----:B------:R-:W-:Y:S01]  /*50d0*/  UISETP.NE.U32.AND UP1, UPT, UR44, URZ, UPT ;  /* 0x000000ff2c00728c */ /* 0x000fe2000bf25070 */
[----:B------:R-:W-:Y:S01]  /*50e0*/  ISETP.NE.AND.EX P4, PT, R167, RZ, PT, P4 ;  /* 0x000000ffa700720c */ /* 0x000fe20003f85340 */
[----:B------:R-:W-:Y:S01]  /*50f0*/  UPLOP3.LUT UP0, UPT, UPT, UPT, UPT, 0x40, 0x4 ;  /* 0x000000000004789c */ /* 0x000fe20003f0e870 */
[----:B------:R-:W-:Y:S01]  /*5100*/  ISETP.NE.AND.EX P2, PT, RZ, UR39, PT, P2 ;  /* 0x00000027ff007c0c */ /* 0x000fe2000bf45320 */
[----:B------:R-:W-:Y:S01]  /*5110*/  UISETP.NE.AND.EX UP1, UPT, UR45, URZ, UPT, UP1 ;  /* 0x000000ff2d00728c */ /* 0x000fe2000bf25310 */
[----:B------:R-:W-:Y:S04]  /*5120*/  PLOP3.LUT P1, PT, PT, PT, UP2, 0x80, 0x8 ;  /* 0x000000000008781c */ /* 0x000fe80003f2f028 */
[----:B------:R-:W-:Y:S06]  /*5130*/  @UP2 UPLOP3.LUT UP0, UPT, UPT, UPT, UP1, 0x80, 0x8 ;  /* 0x000000000008289c */ /* 0x000fec0003f0f010 */
[----:B------:R-:W-:Y:S01]  /*5140*/  PLOP3.LUT P0, PT, PT, PT, UP0, 0x80, 0x8 ;  /* 0x000000000008781c */ /* 0x000fe20003f0f008 */
[----:B------:R-:W-:Y:S01]  /*5150*/  @!UPT UIADD3 URZ, UPT, UPT, URZ, URZ, URZ ;  /* 0x000000fffffff290 */ /* 0x000fe2000fffe0ff */
[----:B------:R-:W-:Y:S11]  /*5160*/  BRA.U !UP1, `(.L_x_84) ;  /* 0x0000000109387547 */ /* 0x000ff6000b800000 */
[----:B------:R-:W-:Y:S01]  /*5170*/  UISETP.NE.U32.AND UP0, UPT, UR38, URZ, UPT ;  /* 0x000000ff2600728c */ /* 0x000fe2000bf05070 */
[----:B------:R-:W-:Y:S02]  /*5180*/  HFMA2 R0, -RZ, RZ, 0, 5.9604644775390625e-08 ;  /* 0x00000001ff007431 */ /* 0x000fe400000001ff */
[----:B------:R-:W-:Y:S01]  /*5190*/  IMAD.MOV.U32 R171, RZ, RZ, 0x1 ;  /* 0x00000001ffab7424 */ /* 0x000fe200078e00ff */
[----:B------:R-:W-:Y:S06]  /*51a0*/  UISETP.NE.AND.EX UP0, UPT, UR39, URZ, UPT, UP0 ;  /* 0x000000ff2700728c */ /* 0x000fec000bf05300 */
[----:B------:R-:W-:Y:S05]  /*51b0*/  PLOP3.LUT P3, PT, PT, PT, UP0, 0x80, 0x8 ;  /* 0x000000000008781c */ /* 0x000fea0003f6f008 */
[----:B------:R-:W1:Y:S01]  /*51c0*/  @UP0 LDCU.64 UR6, c[0x0][0x888] ;  /* 0x00011100ff0607ac */ /* 0x000e620008000a00 */
[----:B------:R-:W-:Y:S07]  /*51d0*/  @UP0 UIMAD UR4, UR36, UR44, URZ ;  /* 0x0000002c240402a4 */ /* 0x000fee000f8e02ff */
[----:B------:R-:W-:Y:S01]  /*51e0*/  @!P3 PRMT R171, R0, 0x7610, R171 ;  /* 0x0000761000abb816 */ /* 0x000fe200000000ab */
[----:B-1----:R-:W-:Y:S03]  /*51f0*/  @UP0 UIMAD.WIDE UR6, UR4, 0x4, UR6 ;  /* 0x00000004040608a5 */ /* 0x002fe6000f8e0206 */
[----:B------:R-:W1:Y:S03]  /*5200*/  @!UP0 LDCU UR4, c[0x0][0x880] ;  /* 0x00011000ff0487ac */ /* 0x000e660008000800 */
[----:B------:R-:W-:Y:S01]  /*5210*/  IMAD.U32 R2, RZ, RZ, UR6 ;  /* 0x00000006ff027e24 */ /* 0x000fe2000f8e00ff */
[----:B------:R-:W-:Y:S05]  /*5220*/  MOV R3, UR7 ;  /* 0x0000000700037c02 */ /* 0x000fea0008000f00 */
[----:B-----5:R2:W5:Y:S02]  /*5230*/  @P3 LDG.E R81, desc[UR46][R2.64] ;  /* 0x0000002e02513981 */ /* 0x020564000c1e1900 */
[----:B-12---:R-:W-:Y:S02]  /*5240*/  @!P3 IMAD.U32 R81, RZ, RZ, UR4 ;  /* 0x00000004ff51be24 */ /* 0x006fe4000f8e00ff */
.L_x_84:
[----:B------:R-:W-:Y:S05]  /*5250*/  @!P4 BRA `(.L_x_85) ;  /* 0x000000000020c947 */ /* 0x000fea0003800000 */
[----:B------:R-:W-:Y:S04]  /*5260*/  ISETP.NE.U32.AND P3, PT, R164, RZ, PT ;  /* 0x000000ffa400720c */ /* 0x000fe80003f65070 */
[----:B------:R-:W-:Y:S11]  /*5270*/  ISETP.NE.AND.EX P3, PT, R165, RZ, PT, P3 ;  /* 0x000000ffa500720c */ /* 0x000ff60003f65330 */
[----:B------:R-:W-:Y:S02]  /*5280*/  @!UPT UIADD3 URZ, UPT, UPT, URZ, URZ, URZ ;  /* 0x000000fffffff290 */ /* 0x000fe4000fffe0ff */
[----:B------:R-:W1:Y:S01]  /*5290*/  @P3 LDC.64 R2, c[0x0][0x8a8] ;  /* 0x00022a00ff023b82 */ /* 0x000e620000000a00 */
[----:B------:R-:W-:Y:S04]  /*52a0*/  @P3 IMAD R0, R166, UR36, RZ ;  /* 0x00000024a6003c24 */ /* 0x000fe8000f8e02ff */
[----:B-1----:R-:W-:Y:S05]  /*52b0*/  @P3 IMAD.WIDE R2, R0, 0x4, R2 ;  /* 0x0000000400023825 */ /* 0x002fea00078e0202 */
[----:B-----5:R1:W5:Y:S02]  /*52c0*/  @P3 LDG.E R78, desc[UR46][R2.64] ;  /* 0x0000002e024e3981 */ /* 0x020364000c1e1900 */
[----:B-1----:R-:W2:Y:S02]  /*52d0*/  @!P3 LDC R78, c[0x0][0x8a0] ;  /* 0x00022800ff4ebb82 */ /* 0x002ea40000000800 */
.L_x_85:
[----:B-----5:R-:W-:Y:S01]  /*52e0*/  FSETP.NEU.AND P4, PT, R81, RZ, PT ;  /* 0x000000ff5100720b */ /* 0x020fe20003f8d000 */
[----:B------:R-:W-:Y:S01]  /*52f0*/  BSSY B1, `(.L_x_86) ;  /* 0x0000047000017945 */ /* 0x000fe20003800000 */
[----:B------:R-:W-:Y:S01]  /*5300*/  SEL R5, RZ, 0xffffffff, P2 ;  /* 0xffffffffff057807 */ /* 0x000fe20001000000 */
[----:B------:R-:W-:Y:S01]  /*5310*/  IMAD.MOV.U32 R196, RZ, RZ, 0x1 ;  /* 0x00000001ffc47424 */ /* 0x000fe200078e00ff */
[----:B------:R-:W-:Y:S01]  /*5320*/  LOP3.LUT P3, RZ, R171, 0xff, RZ, 0xc0, !PT ;  /* 0x000000ffabff7812 */ /* 0x000fe2000786c0ff */
[C---:B------:R-:W-:Y:S01]  /*5330*/  IMAD R80, R76.reuse, 0x100, R79 ;  /* 0x000001004c507824 */ /* 0x040fe200078e024f */
[----:B------:R-:W-:Y:S02]  /*5340*/  @P1 SEL R0, RZ, 0xffffffff, P4 ;  /* 0xffffffffff001807 */ /* 0x000fe40002000000 */
[----:B------:R-:W-:Y:S02]  /*5350*/  CS2R R162, SRZ ;  /* 0x0000000000a27805 */ /* 0x000fe4000001ff00 */
[----:B------:R-:W-:Y:S02]  /*5360*/  LEA R3, R181, UR49, 0x3 ;  /* 0x00000031b5037c11 */ /* 0x000fe4000f8e18ff */
[----:B------:R-:W-:Y:S02]  /*5370*/  CS2R R160, SRZ ;  /* 0x0000000000a07805 */ /* 0x000fe4000001ff00 */
[----:B------:R-:W-:Y:S02]  /*5380*/  @P0 SEL R0, R5, R0, !P3 ;  /* 0x0000000005000207 */ /* 0x000fe40005800000 */
[----:B------:R-:W-:Y:S02]  /*5390*/  CS2R R158, SRZ ;  /* 0x00000000009e7805 */ /* 0x000fe4000001ff00 */
[----:B------:R-:W-:Y:S02]  /*53a0*/  LEA R193, R76, UR49, 0x3 ;  /* 0x000000314cc17c11 */ /* 0x000fe4000f8e18ff */
[----:B------:R-:W-:Y:S02]  /*53b0*/  CS2R R156, SRZ ;  /* 0x00000000009c7805 */ /* 0x000fe4000001ff00 */
[----:B------:R-:W-:Y:S02]  /*53c0*/  @P1 LOP3.LUT R0, R0, 0x1, RZ, 0xc0, !PT ;  /* 0x0000000100001812 */ /* 0x000fe400078ec0ff */
[----:B------:R-:W-:Y:S02]  /*53d0*/  CS2R R154, SRZ ;  /* 0x00000000009a7805 */ /* 0x000fe4000001ff00 */
[----:B------:R-:W-:Y:S02]  /*53e0*/  SHF.L.U32 R2, R183, 0x1f, RZ ;  /* 0x0000001fb7027819 */ /* 0x000fe400000006ff */
[----:B------:R-:W-:Y:S02]  /*53f0*/  CS2R R152, SRZ ;  /* 0x0000000000987805 */ /* 0x000fe4000001ff00 */
[----:B------:R-:W-:Y:S02]  /*5400*/  ISETP.NE.U32.OR P6, PT, R0, 0x1, !P1 ;  /* 0x000000010000780c */ /* 0x000fe40004fc5470 */
[----:B------:R-:W-:Y:S02]  /*5410*/  CS2R R150, SRZ ;  /* 0x0000000000967805 */ /* 0x000fe4000001ff00 */
[----:B------:R-:W-:Y:S02]  /*5420*/  PLOP3.LUT P2, PT, PT, PT, UP1, 0x80, 0x8 ;  /* 0x000000000008781c */ /* 0x000fe40003f4f018 */
[----:B------:R-:W-:Y:S02]  /*5430*/  CS2R R148, SRZ ;  /* 0x0000000000947805 */ /* 0x000fe4000001ff00 */
[----:B------:R-:W-:Y:S02]  /*5440*/  SEL R0, RZ, 0xffffffff, P4 ;  /* 0xffffffffff007807 */ /* 0x000fe40002000000 */
[----:B------:R-:W-:Y:S03]  /*5450*/  P2R R198, PR, RZ, 0x40 ;  /* 0x00000040ffc67803 */ /* 0x000fe60000000000 */
[----:B------:R-:W-:Y:S04]  /*5460*/  @P6 SHF.L.U32 R4, R180, 0x1f, RZ ;  /* 0x0000001fb4046819 */ /* 0x000fe800000006ff */
[----:B------:R-:W-:Y:S01]  /*5470*/  @P2 SEL R0, R5, R0, !P3 ;  /* 0x0000000005002207 */ /* 0x000fe20005800000 */
[----:B------:R-:W1:Y:S03]  /*5480*/  @P6 SYNCS.PHASECHK.TRANS64.TRYWAIT P1, [R3+URZ+0x20], R4 ;  /* 0x00002004030065a7 */ /* 0x000e6600080211ff */
[----:B------:R-:W-:Y:S04]  /*5490*/  LOP3.LUT R0, R0, 0x1, RZ, 0xc0, !PT ;  /* 0x0000000100007812 */ /* 0x000fe800078ec0ff */
[----:B------:R-:W-:Y:S04]  /*54a0*/  ISETP.NE.U32.AND P5, PT, R0, 0x1, PT ;  /* 0x000000010000780c */ /* 0x000fe80003fa5070 */
[----:B------:R-:W-:Y:S01]  /*54b0*/  P2R R197, PR, RZ, 0x20 ;  /* 0x00000020ffc57803 */ /* 0x000fe20000000000 */
[----:B------:R3:W4:Y:S01]  /*54c0*/  SYNCS.PHASECHK.TRANS64.TRYWAIT P0, [R193+URZ+0x90], R2 ;  /* 0x00009002c10075a7 */ /* 0x00072200080011ff */
[----:B-1----:R-:W-:Y:S01]  /*54d0*/  @P6 SEL R196, RZ, 0x1, !P1 ;  /* 0x00000001ffc46807 */ /* 0x002fe20004800000 */
[----:B---3--:R-:W-:Y:S06]  /*54e0*/  @!P6 BRA `(.L_x_87) ;  /* 0x00000000009ce947 */ /* 0x008fec0003800000 */
[----:B------:R-:W-:Y:S01]  /*54f0*/  @P5 IMAD R6, R181, 0x2000, R186 ;  /* 0x00002000b5065824 */ /* 0x000fe200078e02ba */
[----:B------:R-:W-:Y:S01]  /*5500*/  ISETP.NE.AND P1, PT, R196, RZ, PT ;  /* 0x000000ffc400720c */ /* 0x000fe20003f25270 */
[----:B------:R-:W-:Y:S01]  /*5510*/  BSSY B0, `(.L_x_88) ;  /* 0x0000010000007945 */ /* 0x000fe20003800000 */
[----:B------:R-:W-:Y:S01]  /*5520*/  CS2R R150, SRZ ;  /* 0x0000000000967805 */ /* 0x000fe2000001ff00 */
[--C-:B------:R-:W-:Y:S01]  /*5530*/  @P5 IMAD R7, R187, -0x10, R6.reuse ;  /* 0xfffffff0bb075824 */ /* 0x100fe200078e0206 */
[----:B------:R-:W-:Y:S01]  /*5540*/  CS2R R148, SRZ ;  /* 0x0000000000947805 */ /* 0x000fe2000001ff00 */
[----:B------:R-:W-:Y:S01]  /*5550*/  @P5 IMAD R5, R185, -0x10, R6 ;  /* 0xfffffff0b9055824 */ /* 0x000fe200078e0206 */
[----:B------:R-:W-:Y:S01]  /*5560*/  CS2R R158, SRZ ;  /* 0x00000000009e7805 */ /* 0x000fe2000001ff00 */
[----:B------:R-:W-:Y:S01]  /*5570*/  @P5 IMAD R4, R184, 0x10, R7 ;  /* 0x00000010b8045824 */ /* 0x000fe200078e0207 */
[----:B------:R-:W-:Y:S02]  /*5580*/  CS2R R156, SRZ ;  /* 0x00000000009c7805 */ /* 0x000fe4000001ff00 */
[----:B------:R-:W-:Y:S02]  /*5590*/  CS2R R154, SRZ ;  /* 0x00000000009a7805 */ /* 0x000fe4000001ff00 */
[----:B------:R-:W-:Y:S02]  /*55a0*/  CS2R R152, SRZ ;  /* 0x0000000000987805 */ /* 0x000fe4000001ff00 */
[----:B------:R-:W-:Y:S02]  /*55b0*/  CS2R R162, SRZ ;  /* 0x0000000000a27805 */ /* 0x000fe4000001ff00 */
[----:B------:R-:W-:Y:S01]  /*55c0*/  CS2R R160, SRZ ;  /* 0x0000000000a07805 */ /* 0x000fe2000001ff00 */
[----:B------:R-:W-:Y:S06]  /*55d0*/  @P1 BRA `(.L_x_89) ;  /* 0x00000000000c1947 */ /* 0x000fec0003800000 */
[----:B------:R-:W-:Y:S04]  /*55e0*/  SHF.L.U32 R0, R180, 0x1f, RZ ;  /* 0x0000001fb4007819 */ /* 0x000fe800000006ff */
[----:B------:R-:W1:Y:S02]  /*55f0*/  SYNCS.PHASECHK.TRANS64.TRYWAIT P1, [R3+URZ+0x20], R0 ;  /* 0x00002000030075a7 */ /* 0x000e6400080211ff */
[----:B-1----:R-:W-:Y:S05]  /*5600*/  @!P1 BRA `(.L_x_90) ;  /* 0x0000006000049947 */ /* 0x002fea0003800000 */
.L_x_89:
[----:B------:R-:W-:Y:S05]  /*5610*/  BSYNC B0 ;  /* 0x0000000000007941 */ /* 0x000fea0003800000 */
.L_x_88:
[----:B------:R-:W-:Y:S01]  /*5620*/  ISETP.NE.AND P1, PT, R197, RZ, PT ;  /* 0x000000ffc500720c */ /* 0x000fe20003f25270 */
[----:B-1----:R-:W-:Y:S02]  /*5630*/  VIADD R3, R3, 0x40 ;  /* 0x0000004003037836 */ /* 0x002fe40000000000 */
[----:B------:R-:W-:Y:S02]  /*5640*/  IMAD.U32 R0, RZ, RZ, UR37 ;  /* 0x00000025ff007e24 */ /* 0x000fe4000f8e00ff */
[----:B------:R-:W-:Y:S03]  /*5650*/  VIADD R181, R181, 0x1 ;  /* 0x00000001b5b57836 */ /* 0x000fe60000000000 */
[----:B------:R-:W-:Y:S05]  /*5660*/  PRMT R0, R0, 0x654, R3 ;  /* 0x0000065400007816 */ /* 0x000fea0000000003 */
[----:B------:R1:W3:Y:S04]  /*5670*/  @P1 LDS.128 R148, [R6] ;  /* 0x0000000006941984 */ /* 0x0002e80000000c00 */
[----:B------:R1:W1:Y:S04]  /*5680*/  @P1 LDS.128 R156, [R5+0x20] ;  /* 0x00002000059c1984 */ /* 0x0002680000000c00 */
[----:B------:R1:W1:Y:S04]  /*5690*/  @P1 LDS.128 R152, [R7+0x10] ;  /* 0x0000100007981984 */ /* 0x0002680000000c00 */
[----:B------:R1:W1:Y:S01]  /*56a0*/  @P1 LDS.128 R160, [R4+0x10] ;  /* 0x0000100004a01984 */ /* 0x0002620000000c00 */
[C---:B------:R-:W-:Y:S01]  /*56b0*/  ISETP.NE.AND P1, PT, R181.reuse, 0x4, PT ;  /* 0x00000004b500780c */ /* 0x040fe20003f25270 */
[----:B------:R-:W-:Y:S01]  /*56c0*/  @!PT LDS RZ, [RZ] ;  /* 0x00000000fffff984 */ /* 0x000fe20000000800 */
[----:B------:R-:W-:Y:S01]  /*56d0*/  @!PT LDS RZ, [RZ] ;  /* 0x00000000fffff984 */ /* 0x000fe20000000800 */
[----:B------:R-:W-:Y:S01]  /*56e0*/  @!PT LDS RZ, [RZ] ;  /* 0x00000000fffff984 */ /* 0x000fe20000000800 */
[----:B------:R-:W-:Y:S01]  /*56f0*/  @!PT LDS RZ, [RZ] ;  /* 0x00000000fffff984 */ /* 0x000fe20000000800 */
[----:B------:R5:W-:Y:S06]  /*5700*/  MEMBAR.ALL.CTA ;  /* 0x0000000000007992 */ /* 0x000bec0000008000 */
[----:B-----5:R-:W5:Y:S01]  /*5710*/  FENCE.VIEW.ASYNC.S ;  /* 0x00000000000073c6 */ /* 0x020f620000000000 */
[----:B------:R-:W-:Y:S02]  /*5720*/  SEL R3, RZ, 0x1, P1 ;  /* 0x00000001ff037807 */ /* 0x000fe40000800000 */
[----:B------:R-:W-:Y:S02]  /*5730*/  SEL R181, R181, RZ, P1 ;  /* 0x000000ffb5b57207 */ /* 0x000fe40000800000 */
[----:B------:R-:W-:Y:S01]  /*5740*/  LOP3.LUT R180, R180, R3, RZ, 0x3c, !PT ;  /* 0x00000003b4b47212 */ /* 0x000fe200078e3cff */
[----:B-----5:R1:W-:Y:S06]  /*5750*/  SYNCS.ARRIVE.TRANS64.RED.A1T0 RZ, [R0+URZ], RZ ;  /* 0x000000ff00ff79a7 */ /* 0x0203ec00081004ff */
.L_x_87:
[----:B------:R-:W-:Y:S05]  /*5760*/  BSYNC B1 ;  /* 0x0000000000017941 */ /* 0x000fea0003800000 */
.L_x_86:
[----:B-1----:R-:W-:Y:S04]  /*5770*/  SHF.R.U32.HI R0, RZ, 0x15, R80 ;  /* 0x00000015ff007819 */ /* 0x002fe80000011650 */
[----:B------:R-:W-:Y:S01]  /*5780*/  LOP3.LUT P1, RZ, R0, 0x3, R173, 0x48, !PT ;  /* 0x0000000300ff7812 */ /* 0x000fe200078248ad */
[----:B------:R-:W-:Y:S01]  /*5790*/  @!UPT UIADD3 URZ, UPT, UPT, URZ, URZ, URZ ;  /* 0x000000fffffff290 */ /* 0x000fe2000fffe0ff */
[----:B----4-:R-:W-:Y:S11]  /*57a0*/  @P0 BRA `(.L_x_91) ;  /* 0x0000000000080947 */ /* 0x010ff60003800000 */
[----:B------:R-:W1:Y:S02]  /*57b0*/  SYNCS.PHASECHK.TRANS64.TRYWAIT P0, [R193+URZ+0x90], R2 ;  /* 0x00009002c10075a7 */ /* 0x000e6400080011ff */
[----:B-1----:R-:W-:Y:S05]  /*57c0*/  @!P0 BRA `(.L_x_92) ;  /* 0x0000005c00a88947 */ /* 0x002fea0003800000 */
.L_x_91:
[----:B------:R-:W-:Y:S04]  /*57d0*/  BSSY.RECONVERGENT B6, `(.L_x_93) ;  /* 0x0000012000067945 */ /* 0x000fe80003800200 */
[----:B------:R-:W-:Y:S05]  /*57e0*/  @!P1 BRA `(.L_x_94) ;  /* 0x0000000000409947 */ /* 0x000fea0003800000 */
[----:B------:R-:W4:Y:S01]  /*57f0*/  LDCU.64 UR8, c[0x4][0x78] ;  /* 0x01000f00ff0877ac */ /* 0x000f220008000a00 */
[----:B------:R-:W-:Y:S01]  /*5800*/  MOV R3, 0x0 ;  /* 0x0000000000037802 */ /* 0x000fe20000000f00 */
[----:B------:R-:W-:Y:S02]  /*5810*/  HFMA2 R12, -RZ, RZ, 0, 5.9604644775390625e-08 ;  /* 0x00000001ff0c7431 */ /* 0x000fe400000001ff */
[----:B------:R-:W-:Y:S02]  /*5820*/  IMAD.MOV.U32 R8, RZ, RZ, 0x192 ;  /* 0x00000192ff087424 */ /* 0x000fe400078e00ff */
[----:B------:R-:W-:Y:S01]  /*5830*/  IMAD.MOV.U32 R13, RZ, RZ, RZ ;  /* 0x000000ffff0d7224 */ /* 0x000fe200078e00ff */
[----:B------:R-:W5:Y:S01]  /*5840*/  LDCU.64 UR6, c[0x4][0x80] ;  /* 0x01001000ff0677ac */ /* 0x000f620008000a00 */
[----:B-1----:R-:W1:Y:S01]  /*5850*/  LDC.64 R2, c[0x4][R3] ;  /* 0x0100000003027b82 */ /* 0x002e620000000a00 */
[----:B------:R-:W2:Y:S01]  /*5860*/  LDCU.64 UR4, c[0x4][0x18] ;  /* 0x01000300ff0477ac */ /* 0x000ea20008000a00 */
[----:B----4-:R-:W-:Y:S01]  /*5870*/  MOV R5, UR9 ;  /* 0x0000000900057c02 */ /* 0x010fe20008000f00 */
[----:B------:R-:W-:Y:S01]  /*5880*/  IMAD.U32 R4, RZ, RZ, UR8 ;  /* 0x00000008ff047e24 */ /* 0x000fe2000f8e00ff */
[----:B-----5:R-:W-:Y:S01]  /*5890*/  MOV R7, UR7 ;  /* 0x0000000700077c02 */ /* 0x020fe20008000f00 */
[----:B------:R-:W-:Y:S01]  /*58a0*/  IMAD.U32 R6, RZ, RZ, UR6 ;  /* 0x00000006ff067e24 */ /* 0x000fe2000f8e00ff */
[----:B--2---:R-:W-:Y:S01]  /*58b0*/  MOV R11, UR5 ;  /* 0x00000005000b7c02 */ /* 0x004fe20008000f00 */
[----:B------:R-:W-:Y:S02]  /*58c0*/  IMAD.U32 R10, RZ, RZ, UR4 ;  /* 0x00000004ff0a7e24 */ /* 0x000fe4000f8e00ff */
[----:B------:R-:W-:Y:S07]  /*58d0*/  LEPC R20, `(.L_x_94) ;  /* 0x000000001014794e */ /* 0x000fee0000000000 */
[----:B-1-3--:R-:W-:Y:S05]  /*58e0*/  CALL.ABS.NOINC R2 ;  /* 0x0000000002007343 */ /* 0x00afea0003c00000 */
.L_x_94:
[----:B------:R-:W-:Y:S05]  /*58f0*/  BSYNC.RECONVERGENT B6 ;  /* 0x0000000000067941 */ /* 0x000fea0003800200 */
.L_x_93:
[-C--:B---3--:R-:W-:Y:S01]  /*5900*/  F2FP.F16.E5M2.UNPACK_B R83, R148.reuse ;  /* 0x00000094ff53723e */ /* 0x088fe200020004ff */
[----:B------:R-:W-:Y:S05]  /*5910*/  WARPSYNC.ALL ;  /* 0x0000000000007948 */ /* 0x000fea0003800000 */
[----:B------:R-:W-:Y:S01]  /*5920*/  R2UR UR4, R80 ;  /* 0x00000000500472ca */ /* 0x000fe200000e0000 */
[--C-:B------:R-:W-:Y:S01]  /*5930*/  HADD2.F32 R82, -RZ, R83.reuse.H0_H0 ;  /* 0x20000053ff527230 */ /* 0x100fe20000004100 */
[----:B------:R-:W-:Y:S01]  /*5940*/  F2FP.F16.E5M2.UNPACK_B R85, R148.H1 ;  /* 0x00000094ff55723e */ /* 0x000fe200030004ff */
[----:B------:R-:W-:Y:S01]  /*5950*/  HADD2.F32 R83, -RZ, R83.H1_H1 ;  /* 0x30000053ff537230 */ /* 0x000fe20000004100 */
[-C--:B------:R-:W-:Y:S01]  /*5960*/  F2FP.F16.E5M2.UNPACK_B R87, R149.reuse ;  /* 0x00000095ff57723e */ /* 0x080fe200020004ff */
[----:B------:R-:W-:Y:S01]  /*5970*/  BSSY.RECONVERGENT B0, `(.L_x_95) ;  /* 0x000011d000007945 */ /* 0x000fe20003800200 */
[----:B------:R-:W-:Y:S01]  /*5980*/  F2FP.F16.E5M2.UNPACK_B R89, R149.H1 ;  /* 0x00000095ff59723e */ /* 0x000fe200030004ff */
[----:B------:R-:W-:Y:S01]  /*5990*/  HADD2.F32 R84, -RZ, R85.H0_H0 ;  /* 0x20000055ff547230 */ /* 0x000fe20000004100 */
[-C--:B------:R-:W-:Y:S01]  /*59a0*/  F2FP.F16.E5M2.UNPACK_B R91, R150.reuse ;  /* 0x00000096ff5b723e */ /* 0x080fe200020004ff */
[----:B------:R-:W-:Y:S01]  /*59b0*/  HADD2.F32 R88, -RZ, R87.H1_H1 ;  /* 0x30000057ff587230 */ /* 0x000fe20000004100 */
[----:B------:R-:W-:Y:S01]  /*59c0*/  F2FP.F16.E5M2.UNPACK_B R93, R150.H1 ;  /* 0x00000096ff5d723e */ /* 0x000fe200030004ff */
[----:B------:R-:W-:Y:S01]  /*59d0*/  HADD2.F32 R86, -RZ, R85.H1_H1 ;  /* 0x30000055ff567230 */ /* 0x000fe20000004100 */
[-C--:B------:R-:W-:Y:S01]  /*59e0*/  F2FP.F16.E5M2.UNPACK_B R95, R151.reuse ;  /* 0x00000097ff5f723e */ /* 0x080fe200020004ff */
[----:B------:R-:W2:Y:S01]  /*59f0*/  LDTM.x64 R4, tmem[UR4] ;  /* 0x00000004000479ee */ /* 0x000ea20008340000 */
[----:B------:R-:W-:Y:S01]  /*5a00*/  F2FP.F16.E5M2.UNPACK_B R97, R151.H1 ;  /* 0x00000097ff61723e */ /* 0x000fe200030004ff */
[----:B------:R-:W-:Y:S01]  /*5a10*/  HADD2.F32 R85, -RZ, R87.H0_H0 ;  /* 0x20000057ff557230 */ /* 0x000fe20000004100 */
[-C--:B------:R-:W-:Y:S01]  /*5a20*/  F2FP.F16.E5M2.UNPACK_B R99, R152.reuse ;  /* 0x00000098ff63723e */ /* 0x080fe200020004ff */
[----:B------:R-:W-:Y:S01]  /*5a30*/  HADD2.F32 R87, -RZ, R89.H0_H0 ;  /* 0x20000059ff577230 */ /* 0x000fe20000004100 */
[----:B------:R-:W-:Y:S01]  /*5a40*/  F2FP.F16.E5M2.UNPACK_B R101, R152.H1 ;  /* 0x00000098ff65723e */ /* 0x000fe200030004ff */
[----:B------:R-:W-:Y:S01]  /*5a50*/  HADD2.F32 R92, -RZ, R91.H1_H1 ;  /* 0x3000005bff5c7230 */ /* 0x000fe20000004100 */
[----:B------:R-:W-:Y:S01]  /*5a60*/  SHF.L.U32 R199, R176, 0x4, RZ ;  /* 0x00000004b0c77819 */ /* 0x000fe200000006ff */
[----:B------:R-:W-:Y:S01]  /*5a70*/  HADD2.F32 R96, -RZ, R95.H1_H1 ;  /* 0x3000005fff607230 */ /* 0x000fe20000004100 */
[----:B------:R-:W-:Y:S01]  /*5a80*/  SHF.L.U32 R207, R175, 0x4, RZ ;  /* 0x00000004afcf7819 */ /* 0x000fe200000006ff */
[----:B------:R-:W-:Y:S01]  /*5a90*/  HADD2.F32 R100, -RZ, R99.H1_H1 ;  /* 0x30000063ff647230 */ /* 0x000fe20000004100 */
[----:B------:R-:W-:Y:S01]  /*5aa0*/  IADD3 R192, PT, PT, R186, R199, RZ ;  /* 0x000000c7bac07210 */ /* 0x000fe20007ffe0ff */
[----:B------:R-:W-:Y:S01]  /*5ab0*/  HADD2.F32 R90, -RZ, R89.H1_H1 ;  /* 0x30000059ff5a7230 */ /* 0x000fe20000004100 */
[----:B------:R-:W-:Y:S01]  /*5ac0*/  SHF.L.U32 R205, R184, 0x4, RZ ;  /* 0x00000004b8cd7819 */ /* 0x000fe200000006ff */
[----:B------:R-:W-:Y:S01]  /*5ad0*/  HADD2.F32 R89, -RZ, R91.H0_H0 ;  /* 0x2000005bff597230 */ /* 0x000fe20000004100 */
[-C--:B------:R-:W-:Y:S01]  /*5ae0*/  F2FP.F16.E5M2.UNPACK_B R103, R153.reuse ;  /* 0x00000099ff67723e */ /* 0x080fe200020004ff */
[--C-:B------:R-:W-:Y:S01]  /*5af0*/  HADD2.F32 R91, -RZ, R93.reuse.H0_H0 ;  /* 0x2000005dff5b7230 */ /* 0x100fe20000004100 */
[----:B------:R-:W-:Y:S01]  /*5b00*/  IADD3 R194, PT, PT, R205, R192, RZ ;  /* 0x000000c0cdc27210 */ /* 0x000fe20007ffe0ff */
[----:B------:R-:W-:Y:S01]  /*5b10*/  HADD2.F32 R94, -RZ, R93.H1_H1 ;  /* 0x3000005dff5e7230 */ /* 0x000fe20000004100 */
[----:B------:R-:W-:Y:S01]  /*5b20*/  F2FP.F16.E5M2.UNPACK_B R105, R153.H1 ;  /* 0x00000099ff69723e */ /* 0x000fe200030004ff */
[----:B------:R-:W-:Y:S01]  /*5b30*/  HADD2.F32 R93, -RZ, R95.H0_H0 ;  /* 0x2000005fff5d7230 */ /* 0x000fe20000004100 */
[-C--:B------:R-:W-:Y:S01]  /*5b40*/  F2FP.F16.E5M2.UNPACK_B R107, R154.reuse ;  /* 0x0000009aff6b723e */ /* 0x080fe200020004ff */
[----:B------:R-:W-:Y:S01]  /*5b50*/  HADD2.F32 R104, -RZ, R103.H1_H1 ;  /* 0x30000067ff687230 */ /* 0x000fe20000004100 */
[----:B------:R-:W-:Y:S01]  /*5b60*/  F2FP.F16.E5M2.UNPACK_B R109, R154.H1 ;  /* 0x0000009aff6d723e */ /* 0x000fe200030004ff */
[C---:B--2---:R-:W-:Y:S01]  /*5b70*/  FMUL R0, R78.reuse, R4 ;  /* 0x000000044e007220 */ /* 0x044fe20000400000 */
[C---:B-1----:R-:W-:Y:S01]  /*5b80*/  FMUL R2, R78.reuse, R5 ;  /* 0x000000054e027220 */ /* 0x042fe20000400000 */
[C---:B------:R-:W-:Y:S01]  /*5b90*/  FMUL R4, R78.reuse, R8 ;  /* 0x000000084e047220 */ /* 0x040fe20000400000 */
[C---:B------:R-:W-:Y:S01]  /*5ba0*/  FMUL R5, R78.reuse, R9 ;  /* 0x000000094e057220 */ /* 0x040fe20000400000 */
[C---:B------:R-:W-:Y:S01]  /*5bb0*/  FFMA R0, R81.reuse, R82, R0 ;  /* 0x0000005251007223 */ /* 0x040fe20000000000 */
[C---:B------:R-:W-:Y:S01]  /*5bc0*/  FFMA R2, R81.reuse, R83, R2 ;  /* 0x0000005351027223 */ /* 0x040fe20000000002 */
[C---:B------:R-:W-:Y:S01]  /*5bd0*/  FMUL R8, R78.reuse, R12 ;  /* 0x0000000c4e087220 */ /* 0x040fe20000400000 */
[C---:B------:R-:W-:Y:S01]  /*5be0*/  FMUL R9, R78.reuse, R13 ;  /* 0x0000000d4e097220 */ /* 0x040fe20000400000 */
[C---:B------:R-:W-:Y:S01]  /*5bf0*/  FMUL R12, R78.reuse, R16 ;  /* 0x000000104e0c7220 */ /* 0x040fe20000400000 */
[C---:B------:R-:W-:Y:S01]  /*5c00*/  FMUL R13, R78.reuse, R17 ;  /* 0x000000114e0d7220 */ /* 0x040fe20000400000 */
[C---:B------:R-:W-:Y:S01]  /*5c10*/  FMUL R16, R78.reuse, R20 ;  /* 0x000000144e107220 */ /* 0x040fe20000400000 */
[C---:B------:R-:W-:Y:S01]  /*5c20*/  FMUL R17, R78.reuse, R21 ;  /* 0x000000154e117220 */ /* 0x040fe20000400000 */
[C---:B------:R-:W-:Y:S01]  /*5c30*/  FMUL R20, R78.reuse, R24 ;  /* 0x000000184e147220 */ /* 0x040fe20000400000 */
[C---:B------:R-:W-:Y:S01]  /*5c40*/  FMUL R21, R78.reuse, R25 ;  /* 0x000000194e157220 */ /* 0x040fe20000400000 */
[----:B------:R-:W-:Y:S02]  /*5c50*/  HADD2.F32 R108, -RZ, R107.H1_H1 ;  /* 0x3000006bff6c7230 */ /* 0x000fe40000004100 */
[C---:B------:R-:W-:Y:S01]  /*5c60*/  FMUL R24, R78.reuse, R28 ;  /* 0x0000001c4e187220 */ /* 0x040fe20000400000 */
[C---:B------:R-:W-:Y:S01]  /*5c70*/  FMUL R25, R78.reuse, R29 ;  /* 0x0000001d4e197220 */ /* 0x040fe20000400000 */
[C---:B------:R-:W-:Y:S01]  /*5c80*/  FMUL R28, R78.reuse, R32 ;  /* 0x000000204e1c7220 */ /* 0x040fe20000400000 */
[C---:B------:R-:W-:Y:S01]  /*5c90*/  FMUL R29, R78.reuse, R33 ;  /* 0x000000214e1d7220 */ /* 0x040fe20000400000 */
[C---:B------:R-:W-:Y:S01]  /*5ca0*/  FMUL R32, R78.reuse, R36 ;  /* 0x000000244e207220 */ /* 0x040fe20000400000 */
[----:B------:R-:W-:Y:S01]  /*5cb0*/  F2FP.F16.E5M2.UNPACK_B R111, R155 ;  /* 0x0000009bff6f723e */ /* 0x000fe200020004ff */
[C---:B------:R-:W-:Y:S01]  /*5cc0*/  FMUL R33, R78.reuse, R37 ;  /* 0x000000254e217220 */ /* 0x040fe20000400000 */
[C---:B------:R-:W-:Y:S01]  /*5cd0*/  FMUL R36, R78.reuse, R40 ;  /* 0x000000284e247220 */ /* 0x040fe20000400000 */
[----:B------:R-:W-:Y:S01]  /*5ce0*/  F2FP.F16.E5M2.UNPACK_B R113, R155.H1 ;  /* 0x0000009bff71723e */ /* 0x000fe200030004ff */
[C---:B------:R-:W-:Y:S01]  /*5cf0*/  FMUL R37, R78.reuse, R41 ;  /* 0x000000294e257220 */ /* 0x040fe20000400000 */
[----:B------:R-:W-:Y:S02]  /*5d00*/  HADD2.F32 R112, -RZ, R111.H1_H1 ;  /* 0x3000006fff707230 */ /* 0x000fe40000004100 */
        /* <DEDUP_REMOVED lines=26> */
[C---:B------:R-:W-:Y:S01]  /*5eb0*/  FFMA R3, R81.reuse, R84, R3 ;  /* 0x0000005451037223 */ /* 0x040fe20000000003 */
[C---:B------:R-:W-:Y:S01]  /*5ec0*/  FFMA R7, R81.reuse, R86, R7 ;  /* 0x0000005651077223 */ /* 0x040fe20000000007 */
[----:B------:R-:W-:Y:S01]  /*5ed0*/  F2FP.F16.E5M2.UNPACK_B R131, R160 ;  /* 0x000000a0ff83723e */ /* 0x000fe200020004ff */
[C---:B------:R-:W-:Y:S01]  /*5ee0*/  FFMA R4, R81.reuse, R85, R4 ;  /* 0x0000005551047223 */ /* 0x040fe20000000004 */
[C---:B------:R-:W-:Y:S01]  /*5ef0*/  FFMA R5, R81.reuse, R88, R5 ;  /* 0x0000005851057223 */ /* 0x040fe20000000005 */
[----:B------:R-:W-:Y:S01]  /*5f00*/  F2FP.F16.E5M2.UNPACK_B R133, R160.H1 ;  /* 0x000000a0ff85723e */ /* 0x000fe200030004ff */
[----:B------:R-:W-:Y:S01]  /*5f10*/  FFMA R6, R81, R87, R6 ;  /* 0x0000005751067223 */ /* 0x000fe20000000006 */
[----:B------:R-:W-:Y:S01]  /*5f20*/  F2FP.SATFINITE.E5M2.F32.PACK_AB_MERGE_C R195, R7, R3, RZ ;  /* 0x0000000307c3723e */ /* 0x000fe200048060ff */
[----:B------:R-:W-:Y:S02]  /*5f30*/  HADD2.F32 R128, -RZ, R127.H1_H1 ;  /* 0x3000007fff807230 */ /* 0x000fe40000004100 */
[----:B------:R-:W-:Y:S01]  /*5f40*/  FMUL R11, R78, R11 ;  /* 0x0000000b4e0b7220 */ /* 0x000fe20000400000 */
[----:B------:R-:W-:Y:S01]  /*5f50*/  HADD2.F32 R132, -RZ, R131.H1_H1 ;  /* 0x30000083ff847230 */ /* 0x000fe20000004100 */
[----:B------:R-:W-:Y:S01]  /*5f60*/  F2FP.SATFINITE.E5M2.F32.PACK_AB_MERGE_C R200, R2, R0, R195 ;  /* 0x0000000002c8723e */ /* 0x000fe200048060c3 */
[----:B------:R-:W-:Y:S01]  /*5f70*/  FMUL R10, R78, R14 ;  /* 0x0000000e4e0a7220 */ /* 0x000fe20000400000 */
[----:B------:R-:W-:Y:S01]  /*5f80*/  IADD3 R195, PT, PT, R186, R207, RZ ;  /* 0x000000cfbac37210 */ /* 0x000fe20007ffe0ff */
[C---:B------:R-:W-:Y:S01]  /*5f90*/  FFMA R11, R81.reuse, R90, R11 ;  /* 0x0000005a510b7223 */ /* 0x040fe2000000000b */
[C---:B------:R-:W-:Y:S01]  /*5fa0*/  FFMA R8, R81.reuse, R89, R8 ;  /* 0x0000005951087223 */ /* 0x040fe20000000008 */
[C---:B------:R-:W-:Y:S01]  /*5fb0*/  FFMA R9, R81.reuse, R92, R9 ;  /* 0x0000005c51097223 */ /* 0x040fe20000000009 */
[--C-:B------:R-:W-:Y:S02]  /*5fc0*/  HADD2.F32 R95, -RZ, R97.reuse.H0_H0 ;  /* 0x20000061ff5f7230 */ /* 0x100fe40000004100 */
[----:B------:R-:W-:Y:S01]  /*5fd0*/  FFMA R10, R81, R91, R10 ;  /* 0x0000005b510a7223 */ /* 0x000fe2000000000a */
[----:B------:R-:W-:Y:S01]  /*5fe0*/  F2FP.SATFINITE.E5M2.F32.PACK_AB_MERGE_C R201, R11, R6, RZ ;  /* 0x000000060bc9723e */ /* 0x000fe200048060ff */
[C---:B------:R-:W-:Y:S01]  /*5ff0*/  FMUL R15, R78.reuse, R15 ;  /* 0x0000000f4e0f7220 */ /* 0x040fe20000400000 */
[----:B------:R-:W-:Y:S02]  /*6000*/  HADD2.F32 R98, -RZ, R97.H1_H1 ;  /* 0x30000061ff627230 */ /* 0x000fe40000004100 */
[C---:B------:R-:W-:Y:S01]  /*6010*/  FMUL R14, R78.reuse, R18 ;  /* 0x000000124e0e7220 */ /* 0x040fe20000400000 */
[----:B------:R-:W-:Y:S01]  /*6020*/  F2FP.SATFINITE.E5M2.F32.PACK_AB_MERGE_C R201, R5, R4, R201 ;  /* 0x0000000405c9723e */ /* 0x000fe200048060c9 */
[----:B------:R-:W-:Y:S02]  /*6030*/  HADD2.F32 R97, -RZ, R99.H0_H0 ;  /* 0x20000063ff617230 */ /* 0x000fe40000004100 */
[C---:B------:R-:W-:Y:S01]  /*6040*/  FFMA R15, R81.reuse, R94, R15 ;  /* 0x0000005e510f7223 */ /* 0x040fe2000000000f */
[C---:B------:R-:W-:Y:S01]  /*6050*/  FFMA R12, R81.reuse, R93, R12 ;  /* 0x0000005d510c7223 */ /* 0x040fe2000000000c */
[----:B------:R-:W-:Y:S01]  /*6060*/  FFMA R13, R81, R96, R13 ;  /* 0x00000060510d7223 */ /* 0x000fe2000000000d */
[----:B------:R-:W-:Y:S01]  /*6070*/  F2FP.F16.E5M2.UNPACK_B R135, R161 ;  /* 0x000000a1ff87723e */ /* 0x000fe200020004ff */
[--C-:B------:R-:W-:Y:S01]  /*6080*/  HADD2.F32 R99, -RZ, R101.reuse.H0_H0 ;  /* 0x20000065ff637230 */ /* 0x100fe20000004100 */
[----:B------:R-:W-:Y:S01]  /*6090*/  F2FP.SATFINITE.E5M2.F32.PACK_AB_MERGE_C R202, R15, R10, RZ ;  /* 0x0000000a0fca723e */ /* 0x000fe200048060ff */
[----:B------:R-:W-:Y:S01]  /*60a0*/  FFMA R14, R81, R95, R14 ;  /* 0x0000005f510e7223 */ /* 0x000fe2000000000e */
[C---:B------:R-:W-:Y:S01]  /*60b0*/  FMUL R19, R78.reuse, R19 ;  /* 0x000000134e137220 */ /* 0x040fe20000400000 */
[----:B------:R-:W-:Y:S01]  /*60c0*/  HADD2.F32 R102, -RZ, R101.H1_H1 ;  /* 0x30000065ff667230 */ /* 0x000fe20000004100 */
[----:B------:R-:W-:Y:S01]  /*60d0*/  F2FP.SATFINITE.E5M2.F32.PACK_AB_MERGE_C R202, R9, R8, R202 ;  /* 0x0000000809ca723e */ /* 0x000fe200048060ca */
[----:B------:R-:W-:Y:S02]  /*60e0*/  HADD2.F32 R101, -RZ, R103.H0_H0 ;  /* 0x20000067ff657230 */ /* 0x000fe40000004100 */
[C---:B------:R-:W-:Y:S01]  /*60f0*/  FFMA R19, R81.reuse, R98, R19 ;  /* 0x0000006251137223 */ /* 0x040fe20000000013 */
[C---:B------:R-:W-:Y:S01]  /*6100*/  FFMA R16, R81.reuse, R97, R16 ;  /* 0x0000006151107223 */ /* 0x040fe20000000010 */
[----:B------:R-:W-:Y:S01]  /*6110*/  FFMA R17, R81, R100, R17 ;  /* 0x0000006451117223 */ /* 0x000fe20000000011 */
[----:B------:R-:W-:Y:S02]  /*6120*/  HADD2.F32 R136, -RZ, R135.H1_H1 ;  /* 0x30000087ff887230 */ /* 0x000fe40000004100 */
[C---:B------:R-:W-:Y:S01]  /*6130*/  FMUL R18, R78.reuse, R22 ;  /* 0x000000164e127220 */ /* 0x040fe20000400000 */
[----:B------:R-:W-:Y:S01]  /*6140*/  F2FP.F16.E5M2.UNPACK_B R137, R161.H1 ;  /* 0x000000a1ff89723e */ /* 0x000fe200030004ff */
[C---:B------:R-:W-:Y:S01]  /*6150*/  FMUL R23, R78.reuse, R23 ;  /* 0x000000174e177220 */ /* 0x040fe20000400000 */
[--C-:B------:R-:W-:Y:S01]  /*6160*/  HADD2.F32 R103, -RZ, R105.reuse.H0_H0 ;  /* 0x20000069ff677230 */ /* 0x100fe20000004100 */
[----:B------:R-:W-:Y:S01]  /*6170*/  F2FP.SATFINITE.E5M2.F32.PACK_AB_MERGE_C R203, R19, R14, RZ ;  /* 0x0000000e13cb723e */ /* 0x000fe200048060ff */
[C---:B------:R-:W-:Y:S01]  /*6180*/  FFMA R18, R81.reuse, R99, R18 ;  /* 0x0000006351127223 */ /* 0x040fe20000000012 */
[C---:B------:R-:W-:Y:S01]  /*6190*/  FFMA R23, R81.reuse, R102, R23 ;  /* 0x0000006651177223 */ /* 0x040fe20000000017 */
[----:B------:R-:W-:Y:S01]  /*61a0*/  FFMA R20, R81, R101, R20 ;  /* 0x0000006551147223 */ /* 0x000fe20000000014 */
[----:B------:R-:W-:Y:S01]  /*61b0*/  F2FP.F16.E5M2.UNPACK_B R139, R162 ;  /* 0x000000a2ff8b723e */ /* 0x000fe200020004ff */
[----:B------:R-:W-:Y:S01]  /*61c0*/  HADD2.F32 R106, -RZ, R105.H1_H1 ;  /* 0x30000069ff6a7230 */ /* 0x000fe20000004100 */
[----:B------:R-:W-:Y:S01]  /*61d0*/  F2FP.SATFINITE.E5M2.F32.PACK_AB_MERGE_C R203, R13, R12, R203 ;  /* 0x0000000c0dcb723e */ /* 0x000fe200048060cb */
[----:B------:R-:W-:Y:S01]  /*61e0*/  FFMA R21, R81, R104, R21 ;  /* 0x0000006851157223 */ /* 0x000fe20000000015 */
[----:B------:R-:W-:Y:S01]  /*61f0*/  F2FP.SATFINITE.E5M2.F32.PACK_AB_MERGE_C R208, R23, R18, RZ ;  /* 0x0000001217d0723e */ /* 0x000fe200048060ff */
[----:B------:R-:W-:Y:S02]  /*6200*/  HADD2.F32 R105, -RZ, R107.H0_H0 ;  /* 0x2000006bff697230 */ /* 0x000fe40000004100 */
[C---:B------:R-:W-:Y:S01]  /*6210*/  FMUL R22, R78.reuse, R26 ;  /* 0x0000001a4e167220 */ /* 0x040fe20000400000 */
[----:B------:R1:W-:Y:S01]  /*6220*/  STS.128 [R172+UR49+0x8200], R200 ;  /* 0x008200c8ac007988 */ /* 0x0003e20008000c31 */
[----:B------:R-:W-:Y:S01]  /*6230*/  F2FP.SATFINITE.E5M2.F32.PACK_AB_MERGE_C R208, R17, R16, R208 ;  /* 0x0000001011d0723e */ /* 0x000fe200048060d0 */
[----:B------:R-:W-:Y:S02]  /*6240*/  HADD2.F32 R140, -RZ, R139.H1_H1 ;  /* 0x3000008bff8c7230 */ /* 0x000fe40000004100 */
[C---:B------:R-:W-:Y:S01]  /*6250*/  FFMA R22, R81.reuse, R103, R22 ;  /* 0x0000006751167223 */ /* 0x040fe20000000016 */
[C---:B------:R-:W-:Y:S01]  /*6260*/  FMUL R27, R78.reuse, R27 ;  /* 0x0000001b4e1b7220 */ /* 0x040fe20000400000 */
[--C-:B------:R-:W-:Y:S02]  /*6270*/  HADD2.F32 R107, -RZ, R109.reuse.H0_H0 ;  /* 0x2000006dff6b7230 */ /* 0x100fe40000004100 */
[C---:B------:R-:W-:Y:S01]  /*6280*/  FMUL R26, R78.reuse, R30 ;  /* 0x0000001e4e1a7220 */ /* 0x040fe20000400000 */
[----:B------:R-:W-:Y:S02]  /*6290*/  HADD2.F32 R110, -RZ, R109.H1_H1 ;  /* 0x3000006dff6e7230 */ /* 0x000fe40000004100 */
[C---:B------:R-:W-:Y:S01]  /*62a0*/  FFMA R27, R81.reuse, R106, R27 ;  /* 0x0000006a511b7223 */ /* 0x040fe2000000001b */
[C---:B------:R-:W-:Y:S01]  /*62b0*/  FFMA R24, R81.reuse, R105, R24 ;  /* 0x0000006951187223 */ /* 0x040fe20000000018 */
[----:B------:R-:W-:Y:S01]  /*62c0*/  FFMA R25, R81, R108, R25 ;  /* 0x0000006c51197223 */ /* 0x000fe20000000019 */
[----:B------:R-:W-:Y:S01]  /*62d0*/  F2FP.F16.E5M2.UNPACK_B R141, R162.H1 ;  /* 0x000000a2ff8d723e */ /* 0x000fe200030004ff */
[----:B------:R-:W-:Y:S01]  /*62e0*/  HADD2.F32 R109, -RZ, R111.H0_H0 ;  /* 0x2000006fff6d7230 */ /* 0x000fe20000004100 */
[----:B------:R-:W-:Y:S01]  /*62f0*/  F2FP.SATFINITE.E5M2.F32.PACK_AB_MERGE_C R209, R27, R22, RZ ;  /* 0x000000161bd1723e */ /* 0x000fe200048060ff */
[----:B------:R-:W-:Y:S01]  /*6300*/  FFMA R26, R81, R107, R26 ;  /* 0x0000006b511a7223 */ /* 0x000fe2000000001a */
[C---:B------:R-:W-:Y:S01]  /*6310*/  FMUL R31, R78.reuse, R31 ;  /* 0x0000001f4e1f7220 */ /* 0x040fe20000400000 */
[--C-:B------:R-:W-:Y:S01]  /*6320*/  HADD2.F32 R111, -RZ, R113.reuse.H0_H0 ;  /* 0x20000071ff6f7230 */ /* 0x100fe20000004100 */
[----:B------:R-:W-:Y:S01]  /*6330*/  F2FP.SATFINITE.E5M2.F32.PACK_AB_MERGE_C R209, R21, R20, R209 ;  /* 0x0000001415d1723e */ /* 0x000fe200048060d1 */
[----:B------:R-:W-:Y:S02]  /*6340*/  HADD2.F32 R114, -RZ, R113.H1_H1 ;  /* 0x30000071ff727230 */ /* 0x000fe40000004100 */
[C---:B------:R-:W-:Y:S01]  /*6350*/  FFMA R31, R81.reuse, R110, R31 ;  /* 0x0000006e511f7223 */ /* 0x040fe2000000001f */
[C---:B------:R-:W-:Y:S01]  /*6360*/  FFMA R28, R81.reuse, R109, R28 ;  /* 0x0000006d511c7223 */ /* 0x040fe2000000001c */
[----:B------:R-:W-:Y:S01]  /*6370*/  FFMA R29, R81, R112, R29 ;  /* 0x00000070511d7223 */ /* 0x000fe2000000001d */
[----:B------:R-:W-:Y:S02]  /*6380*/  HADD2.F32 R113, -RZ, R115.H0_H0 ;  /* 0x20000073ff717230 */ /* 0x000fe40000004100 */
[C---:B------:R-:W-:Y:S01]  /*6390*/  FMUL R30, R78.reuse, R34 ;  /* 0x000000224e1e7220 */ /* 0x040fe20000400000 */
[----:B------:R-:W-:Y:S01]  /*63a0*/  F2FP.F16.E5M2.UNPACK_B R143, R163 ;  /* 0x000000a3ff8f723e */ /* 0x000fe200020004ff */
[C---:B------:R-:W-:Y:S01]  /*63b0*/  FMUL R35, R78.reuse, R35 ;  /* 0x000000234e237220 */ /* 0x040fe20000400000 */
[----:B------:R-:W-:Y:S01]  /*63c0*/  HADD2.F32 R115, -RZ, R117.H0_H0 ;  /* 0x20000075ff737230 */ /* 0x000fe20000004100 */
[----:B------:R-:W-:Y:S01]  /*63d0*/  F2FP.SATFINITE.E5M2.F32.PACK_AB_MERGE_C R210, R31, R26, RZ ;  /* 0x0000001a1fd2723e */ /* 0x000fe200048060ff */
[C---:B------:R-:W-:Y:S01]  /*63e0*/  FFMA R30, R81.reuse, R111, R30 ;  /* 0x0000006f511e7223 */ /* 0x040fe2000000001e */
[C---:B------:R-:W-:Y:S01]  /*63f0*/  FFMA R35, R81.reuse, R114, R35 ;  /* 0x0000007251237223 */ /* 0x040fe20000000023 */
[C---:B------:R-:W-:Y:S01]  /*6400*/  FFMA R32, R81.reuse, R113, R32 ;  /* 0x0000007151207223 */ /* 0x040fe20000000020 */
[----:B------:R-:W-:Y:S01]  /*6410*/  F2FP.F16.E5M2.UNPACK_B R145, R163.H1 ;  /* 0x000000a3ff91723e */ /* 0x000fe200030004ff */
[----:B------:R-:W-:Y:S01]  /*6420*/  FFMA R33, R81, R116, R33 ;  /* 0x0000007451217223 */ /* 0x000fe20000000021 */
[----:B------:R-:W-:Y:S01]  /*6430*/  F2FP.SATFINITE.E5M2.F32.PACK_AB_MERGE_C R210, R25, R24, R210 ;  /* 0x0000001819d2723e */ /* 0x000fe200048060d2 */
[----:B------:R-:W-:Y:S01]  /*6440*/  HADD2.F32 R144, -RZ, R143.H1_H1 ;  /* 0x3000008fff907230 */ /* 0x000fe20000004100 */
[----:B------:R-:W-:Y:S01]  /*6450*/  F2FP.SATFINITE.E5M2.F32.PACK_AB_MERGE_C R211, R35, R30, RZ ;  /* 0x0000001e23d3723e */ /* 0x000fe200048060ff */
[----:B------:R-:W-:Y:S02]  /*6460*/  HADD2.F32 R118, -RZ, R117.H1_H1 ;  /* 0x30000075ff767230 */ /* 0x000fe40000004100 */
[C---:B------:R-:W-:Y:S01]  /*6470*/  FMUL R34, R78.reuse, R38 ;  /* 0x000000264e227220 */ /* 0x040fe20000400000 */
[----:B------:R-:W-:Y:S01]  /*6480*/  HADD2.F32 R117, -RZ, R119.H0_H0 ;  /* 0x20000077ff757230 */ /* 0x000fe20000004100 */
[----:B------:R-:W-:Y:S01]  /*6490*/  F2FP.SATFINITE.E5M2.F32.PACK_AB_MERGE_C R211, R29, R28, R211 ;  /* 0x0000001c1dd3723e */ /* 0x000fe200048060d3 */
[C---:B------:R-:W-:Y:S01]  /*64a0*/  FMUL R39, R78.reuse, R39 ;  /* 0x000000274e277220 */ /* 0x040fe20000400000 */
[--C-:B------:R-:W-:Y:S02]  /*64b0*/  HADD2.F32 R119, -RZ, R121.reuse.H0_H0 ;  /* 0x20000079ff777230 */ /* 0x100fe40000004100 */
[C---:B------:R-:W-:Y:S01]  /*64c0*/  FFMA R34, R81.reuse, R115, R34 ;  /* 0x0000007351227223 */ /* 0x040fe20000000022 */
[----:B------:R-:W-:Y:S01]  /*64d0*/  HADD2.F32 R122, -RZ, R121.H1_H1 ;  /* 0x30000079ff7a7230 */ /* 0x000fe20000004100 */
[----:B------:R1:W-:Y:S01]  /*64e0*/  STS.128 [R192+0x8010], R208 ;  /* 0x008010d0c0007388 */ /* 0x0003e20000000c00 */
[----:B------:R-:W-:Y:S02]  /*64f0*/  HADD2.F32 R121, -RZ, R123.H0_H0 ;  /* 0x2000007bff797230 */ /* 0x000fe40000004100 */
[C---:B------:R-:W-:Y:S01]  /*6500*/  FFMA R39, R81.reuse, R118, R39 ;  /* 0x0000007651277223 */ /* 0x040fe20000000027 */
[C---:B------:R-:W-:Y:S01]  /*6510*/  FFMA R36, R81.reuse, R117, R36 ;  /* 0x0000007551247223 */ /* 0x040fe20000000024 */
[----:B------:R-:W-:Y:S01]  /*6520*/  FFMA R37, R81, R120, R37 ;  /* 0x0000007851257223 */ /* 0x000fe20000000025 */
[C---:B------:R-:W-:Y:S01]  /*6530*/  FMUL R38, R78.reuse, R42 ;  /* 0x0000002a4e267220 */ /* 0x040fe20000400000 */
[----:B------:R-:W-:Y:S01]  /*6540*/  ISETP.NE.AND P0, PT, R189, RZ, PT ;  /* 0x000000ffbd00720c */ /* 0x000fe20003f05270 */
[C---:B------:R-:W-:Y:S01]  /*6550*/  FMUL R43, R78.reuse, R43 ;  /* 0x0000002b4e2b7220 */ /* 0x040fe20000400000 */
[--C-:B------:R-:W-:Y:S01]  /*6560*/  HADD2.F32 R123, -RZ, R125.reuse.H0_H0 ;  /* 0x2000007dff7b7230 */ /* 0x100fe20000004100 */
[----:B------:R-:W-:Y:S01]  /*6570*/  F2FP.SATFINITE.E5M2.F32.PACK_AB_MERGE_C R212, R39, R34, RZ ;  /* 0x0000002227d4723e */ /* 0x000fe200048060ff */
[C---:B------:R-:W-:Y:S01]  /*6580*/  FFMA R38, R81.reuse, R119, R38 ;  /* 0x0000007751267223 */ /* 0x040fe20000000026 */
[C---:B------:R-:W-:Y:S01]  /*6590*/  FFMA R43, R81.reuse, R122, R43 ;  /* 0x0000007a512b7223 */ /* 0x040fe2000000002b */
[----:B------:R-:W-:Y:S01]  /*65a0*/  FFMA R40, R81, R121, R40 ;  /* 0x0000007951287223 */ /* 0x000fe20000000028 */
[----:B------:R-:W-:Y:S01]  /*65b0*/  F2FP.SATFINITE.E5M2.F32.PACK_AB_MERGE_C R212, R33, R32, R212 ;  /* 0x0000002021d4723e */ /* 0x000fe200048060d4 */
[----:B------:R-:W-:Y:S01]  /*65c0*/  FFMA R41, R81, R124, R41 ;  /* 0x0000007c51297223 */ /* 0x000fe20000000029 */
[----:B------:R-:W-:Y:S01]  /*65d0*/  HADD2.F32 R126, -RZ, R125.H1_H1 ;  /* 0x3000007dff7e7230 */ /* 0x000fe20000004100 */
[----:B------:R-:W-:Y:S01]  /*65e0*/  F2FP.SATFINITE.E5M2.F32.PACK_AB_MERGE_C R213, R43, R38, RZ ;  /* 0x000000262bd5723e */ /* 0x000fe200048060ff */
[----:B------:R-:W-:Y:S02]  /*65f0*/  HADD2.F32 R125, -RZ, R127.H0_H0 ;  /* 0x2000007fff7d7230 */ /* 0x000fe40000004100 */
[C---:B------:R-:W-:Y:S01]  /*6600*/  FMUL R42, R78.reuse, R46 ;  /* 0x0000002e4e2a7220 */ /* 0x040fe20000400000 */
[----:B------:R-:W-:Y:S01]  /*6610*/  FMUL R47, R78, R47 ;  /* 0x0000002f4e2f7220 */ /* 0x000fe20000400000 */
[--C-:B------:R-:W-:Y:S01]  /*6620*/  HADD2.F32 R127, -RZ, R129.reuse.H0_H0 ;  /* 0x20000081ff7f7230 */ /* 0x100fe20000004100 */
[----:B------:R-:W-:Y:S01]  /*6630*/  F2FP.SATFINITE.E5M2.F32.PACK_AB_MERGE_C R213, R37, R36, R213 ;  /* 0x0000002425d5723e */ /* 0x000fe200048060d5 */
[C---:B------:R-:W-:Y:S01]  /*6640*/  FFMA R42, R81.reuse, R123, R42 ;  /* 0x0000007b512a7223 */ /* 0x040fe2000000002a */
[C---:B------:R-:W-:Y:S01]  /*6650*/  FFMA R47, R81.reuse, R126, R47 ;  /* 0x0000007e512f7223 */ /* 0x040fe2000000002f */
[C---:B------:R-:W-:Y:S01]  /*6660*/  FFMA R44, R81.reuse, R125, R44 ;  /* 0x0000007d512c7223 */ /* 0x040fe2000000002c */
[----:B------:R-:W-:Y:S01]  /*6670*/  ISETP.NE.AND P6, PT, R198, RZ, PT ;  /* 0x000000ffc600720c */ /* 0x000fe20003fc5270 */
[----:B------:R-:W-:Y:S01]  /*6680*/  FFMA R45, R81, R128, R45 ;  /* 0x00000080512d7223 */ /* 0x000fe2000000002d */
[----:B------:R-:W-:Y:S01]  /*6690*/  HADD2.F32 R130, -RZ, R129.H1_H1 ;  /* 0x30000081ff827230 */ /* 0x000fe20000004100 */
[----:B------:R-:W-:Y:S01]  /*66a0*/  F2FP.SATFINITE.E5M2.F32.PACK_AB_MERGE_C R214, R47, R42, RZ ;  /* 0x0000002a2fd6723e */ /* 0x000fe200048060ff */
[----:B------:R-:W-:Y:S02]  /*66b0*/  HADD2.F32 R129, -RZ, R131.H0_H0 ;  /* 0x20000083ff817230 */ /* 0x000fe40000004100 */
[C---:B------:R-:W-:Y:S01]  /*66c0*/  FMUL R46, R78.reuse, R50 ;  /* 0x000000324e2e7220 */ /* 0x040fe20000400000 */
[C---:B------:R-:W-:Y:S01]  /*66d0*/  FMUL R51, R78.reuse, R51 ;  /* 0x000000334e337220 */ /* 0x040fe20000400000 */
[--C-:B------:R-:W-:Y:S02]  /*66e0*/  HADD2.F32 R131, -RZ, R133.reuse.H0_H0 ;  /* 0x20000085ff837230 */ /* 0x100fe40000004100 */
[C---:B------:R-:W-:Y:S01]  /*66f0*/  FMUL R50, R78.reuse, R54 ;  /* 0x000000364e327220 */ /* 0x040fe20000400000 */
[C---:B------:R-:W-:Y:S01]  /*6700*/  FFMA R46, R81.reuse, R127, R46 ;  /* 0x0000007f512e7223 */ /* 0x040fe2000000002e */
[----:B------:R-:W-:Y:S02]  /*6710*/  HADD2.F32 R134, -RZ, R133.H1_H1 ;  /* 0x30000085ff867230 */ /* 0x000fe40000004100 */
[C---:B------:R-:W-:Y:S01]  /*6720*/  FFMA R51, R81.reuse, R130, R51 ;  /* 0x0000008251337223 */ /* 0x040fe20000000033 */
[----:B------:R-:W-:Y:S02]  /*6730*/  HADD2.F32 R133, -RZ, R135.H0_H0 ;  /* 0x20000087ff857230 */ /* 0x000fe40000004100 */
[C---:B------:R-:W-:Y:S01]  /*6740*/  FMUL R55, R78.reuse, R55 ;  /* 0x000000374e377220 */ /* 0x040fe20000400000 */
[C---:B------:R-:W-:Y:S01]  /*6750*/  FFMA R48, R81.reuse, R129, R48 ;  /* 0x0000008151307223 */ /* 0x040fe20000000030 */
[C---:B------:R-:W-:Y:S01]  /*6760*/  FFMA R49, R81.reuse, R132, R49 ;  /* 0x0000008451317223 */ /* 0x040fe20000000031 */
[--C-:B------:R-:W-:Y:S02]  /*6770*/  HADD2.F32 R135, -RZ, R137.reuse.H0_H0 ;  /* 0x20000089ff877230 */ /* 0x100fe40000004100 */
[C---:B------:R-:W-:Y:S01]  /*6780*/  FFMA R50, R81.reuse, R131, R50 ;  /* 0x0000008351327223 */ /* 0x040fe20000000032 */
[----:B------:R-:W-:Y:S02]  /*6790*/  HADD2.F32 R138, -RZ, R137.H1_H1 ;  /* 0x30000089ff8a7230 */ /* 0x000fe40000004100 */
[C---:B------:R-:W-:Y:S01]  /*67a0*/  FMUL R54, R78.reuse, R58 ;  /* 0x0000003a4e367220 */ /* 0x040fe20000400000 */
[----:B------:R-:W-:Y:S02]  /*67b0*/  HADD2.F32 R137, -RZ, R139.H0_H0 ;  /* 0x2000008bff897230 */ /* 0x000fe40000004100 */
[C---:B------:R-:W-:Y:S01]  /*67c0*/  FFMA R55, R81.reuse, R134, R55 ;  /* 0x0000008651377223 */ /* 0x040fe20000000037 */
        /* <DEDUP_REMOVED lines=16> */
[----:B------:R-:W-:Y:S01]  /*68d0*/  FFMA R63, R81, R142, R63 ;  /* 0x0000008e513f7223 */ /* 0x000fe2000000003f */
[----:B------:R-:W-:Y:S01]  /*68e0*/  FMUL R67, R78, R67 ;  /* 0x000000434e437220 */ /* 0x000fe20000400000 */
[----:B------:R-:W-:Y:S01]  /*68f0*/  F2FP.SATFINITE.E5M2.F32.PACK_AB_MERGE_C R215, R51, R46, RZ ;  /* 0x0000002e33d7723e */ /* 0x000fe200048060ff */
[C---:B------:R-:W-:Y:S01]  /*6900*/  FFMA R60, R81.reuse, R141, R60 ;  /* 0x0000008d513c7223 */ /* 0x040fe2000000003c */
[C---:B------:R-:W-:Y:S01]  /*6910*/  FFMA R61, R81.reuse, R144, R61 ;  /* 0x00000090513d7223 */ /* 0x040fe2000000003d */
[C---:B------:R-:W-:Y:S01]  /*6920*/  FFMA R62, R81.reuse, R143, R62 ;  /* 0x0000008f513e7223 */ /* 0x040fe2000000003e */
[----:B------:R-:W-:Y:S01]  /*6930*/  FFMA R67, R81, R146, R67 ;  /* 0x0000009251437223 */ /* 0x000fe20000000043 */
[----:B------:R-:W-:Y:S02]  /*6940*/  F2FP.SATFINITE.E5M2.F32.PACK_AB_MERGE_C R214, R41, R40, R214 ;  /* 0x0000002829d6723e */ /* 0x000fe400048060d6 */
[----:B------:R-:W-:Y:S02]  /*6950*/  F2FP.SATFINITE.E5M2.F32.PACK_AB_MERGE_C R215, R45, R44, R215 ;  /* 0x0000002c2dd7723e */ /* 0x000fe400048060d7 */
[----:B------:R-:W-:Y:S02]  /*6960*/  F2FP.SATFINITE.E5M2.F32.PACK_AB_MERGE_C R216, R55, R50, RZ ;  /* 0x0000003237d8723e */ /* 0x000fe400048060ff */
[----:B------:R-:W-:Y:S01]  /*6970*/  F2FP.SATFINITE.E5M2.F32.PACK_AB_MERGE_C R217, R59, R54, RZ ;  /* 0x000000363bd9723e */ /* 0x000fe200048060ff */
[----:B------:R1:W-:Y:S01]  /*6980*/  STS.128 [R195+0x8020], R212 ;  /* 0x008020d4c3007388 */ /* 0x0003e20000000c00 */
[----:B------:R-:W-:Y:S02]  /*6990*/  F2FP.SATFINITE.E5M2.F32.PACK_AB_MERGE_C R218, R63, R58, RZ ;  /* 0x0000003a3fda723e */ /* 0x000fe400048060ff */
[----:B------:R-:W-:Y:S02]  /*69a0*/  F2FP.SATFINITE.E5M2.F32.PACK_AB_MERGE_C R219, R67, R62, RZ ;  /* 0x0000003e43db723e */ /* 0x000fe400048060ff */
[----:B------:R-:W-:Y:S02]  /*69b0*/  F2FP.SATFINITE.E5M2.F32.PACK_AB_MERGE_C R216, R49, R48, R216 ;  /* 0x0000003031d8723e */ /* 0x000fe400048060d8 */
[----:B------:R-:W-:Y:S02]  /*69c0*/  F2FP.SATFINITE.E5M2.F32.PACK_AB_MERGE_C R217, R53, R52, R217 ;  /* 0x0000003435d9723e */ /* 0x000fe400048060d9 */
[----:B------:R-:W-:Y:S02]  /*69d0*/  F2FP.SATFINITE.E5M2.F32.PACK_AB_MERGE_C R218, R57, R56, R218 ;  /* 0x0000003839da723e */ /* 0x000fe400048060da */
[----:B------:R-:W-:Y:S02]  /*69e0*/  F2FP.SATFINITE.E5M2.F32.PACK_AB_MERGE_C R219, R61, R60, R219 ;  /* 0x0000003c3ddb723e */ /* 0x000fe400048060db */
[----:B------:R-:W-:Y:S02]  /*69f0*/  LEA R204, R181, UR49, 0x3 ;  /* 0x00000031b5cc7c11 */ /* 0x000fe4000f8e18ff */
[----:B------:R-:W-:Y:S01]  /*6a00*/  @P6 SHF.L.U32 R221, R180, 0x1f, RZ ;  /* 0x0000001fb4dd6819 */ /* 0x000fe200000006ff */
[----:B------:R1:W-:Y:S01]  /*6a10*/  STS.128 [R194+0x8010], R216 ;  /* 0x008010d8c2007388 */ /* 0x0003e20000000c00 */
[----:B------:R-:W-:Y:S01]  /*6a20*/  @!PT LDS RZ, [RZ] ;  /* 0x00000000fffff984 */ /* 0x000fe20000000800 */
[----:B------:R-:W-:Y:S01]  /*6a30*/  @!PT LDS RZ, [RZ] ;  /* 0x00000000fffff984 */ /* 0x000fe20000000800 */
[----:B------:R-:W-:Y:S01]  /*6a40*/  @!PT LDS RZ, [RZ] ;  /* 0x00000000fffff984 */ /* 0x000fe20000000800 */
[----:B------:R-:W-:Y:S01]  /*6a50*/  @!PT LDS RZ, [RZ] ;  /* 0x00000000fffff984 */ /* 0x000fe20000000800 */
[----:B------:R2:W-:Y:S07]  /*6a60*/  MEMBAR.ALL.CTA ;  /* 0x0000000000007992 */ /* 0x0005ee0000008000 */
[----:B--2---:R-:W2:Y:S02]  /*6a70*/  FENCE.VIEW.ASYNC.S ;  /* 0x00000000000073c6 */ /* 0x004ea40000000000 */
[----:B--2---:R-:W-:Y:S06]  /*6a80*/  BAR.SYNC.DEFER_BLOCKING 0x1, 0x80 ;  /* 0x0042000000007b1d */ /* 0x004fec0000010000 */
[----:B------:R-:W-:Y:S05]  /*6a90*/  @P0 BRA `(.L_x_96) ;  /* 0x0000000000280947 */ /* 0x000fea0003800000 */
[----:B------:R-:W-:Y:S02]  /*6aa0*/  UIADD3 UR4, UPT, UPT, UR49, 0x8200, URZ ;  /* 0x0000820031047890 */ /* 0x000fe4000fffe0ff */
[----:B------:R-:W-:Y:S01]  /*6ab0*/  UIADD3 UR6, UP0, UPT, UR52, 0x680, URZ ;  /* 0x0000068034067890 */ /* 0x000fe2000ff1e0ff */
[----:B------:R-:W-:Y:S03]  /*6ac0*/  UMOV UR43, UR36 ;  /* 0x00000024002b7c82 */ /* 0x000fe60008000000 */
[----:B------:R-:W-:Y:S01]  /*6ad0*/  MOV R188, UR4 ;  /* 0x0000000400bc7c02 */ /* 0x000fe20008000f00 */
[----:B------:R-:W-:Y:S03]  /*6ae0*/  UIADD3.X UR7, UPT, UPT, URZ, UR53, URZ, UP0, !UPT ;  /* 0x00000035ff077290 */ /* 0x000fe600087fe4ff */
[----:B------:R-:W-:Y:S11]  /*6af0*/  R2UR UR40, R188 ;  /* 0x00000000bc2872ca */ /* 0x000ff600000e0000 */
[----:B------:R-:W-:Y:S02]  /*6b00*/  @!UPT UIADD3 URZ, UPT, UPT, URZ, URZ, URZ ;  /* 0x000000fffffff290 */ /* 0x000fe4000fffe0ff */
[----:B------:R2:W-:Y:S01]  /*6b10*/  UTMASTG.3D [UR40], [UR6] ;  /* 0x00000028060073b5 */ /* 0x0005e20008010000 */
[----:B------:R0:W-:Y:S01]  /*6b20*/  UTMACMDFLUSH ;  /* 0x00000000000079b7 */ /* 0x0001e20000000000 */
[----:B--2---:R-:W-:Y:S04]  /*6b30*/  DEPBAR.LE SB0, 0x1 ;  /* 0x000080400000791a */ /* 0x004fe80000000000 */
.L_x_96:
[----:B------:R-:W-:Y:S05]  /*6b40*/  BSYNC.RECONVERGENT B0 ;  /* 0x0000000000007941 */ /* 0x000fea0003800200 */
.L_x_95:
[----:B------:R-:W-:Y:S06]  /*6b50*/  BAR.SYNC.DEFER_BLOCKING 0x1, 0x80 ;  /* 0x0042000000007b1d */ /* 0x000fec0000010000 */
[----:B------:R-:W2:Y:S01]  /*6b60*/  @P6 SYNCS.PHASECHK.TRANS64.TRYWAIT P0, [R204+URZ+0x20], R221 ;  /* 0x000020ddcc0065a7 */ /* 0x000ea200080011ff */
[----:B------:R-:W-:Y:S01]  /*6b70*/  BSSY B1, `(.L_x_97) ;  /* 0x0000023000017945 */ /* 0x000fe20003800000 */
[----:B--2---:R-:W-:Y:S03]  /*6b80*/  @P6 SEL R196, RZ, 0x1, !P0 ;  /* 0x00000001ffc46807 */ /* 0x004fe60004000000 */
[----:B------:R-:W-:Y:S05]  /*6b90*/  @!P6 BRA `(.L_x_98) ;  /* 0x000000000080e947 */ /* 0x000fea0003800000 */
[----:B------:R-:W-:Y:S01]  /*6ba0*/  ISETP.NE.AND P1, PT, R197, RZ, PT ;  /* 0x000000ffc500720c */ /* 0x000fe20003f25270 */
[----:B------:R-:W-:Y:S01]  /*6bb0*/  BSSY B0, `(.L_x_99) ;  /* 0x000000a000007945 */ /* 0x000fe20003800000 */
[----:B------:R-:W-:Y:S11]  /*6bc0*/  ISETP.NE.AND P0, PT, R196, RZ, PT ;  /* 0x000000ffc400720c */ /* 0x000ff60003f05270 */
[----:B------:R-:W-:Y:S04]  /*6bd0*/  @P1 IMAD R0, R181, 0x2000, R186 ;  /* 0x00002000b5001824 */ /* 0x000fe800078e02ba */
[C---:B------:R-:W-:Y:S01]  /*6be0*/  @P1 IMAD.IADD R6, R0.reuse, 0x1, R199 ;  /* 0x0000000100061824 */ /* 0x040fe200078e02c7 */
[----:B------:R-:W-:Y:S03]  /*6bf0*/  @P1 IADD3 R4, PT, PT, R0, R207, RZ ;  /* 0x000000cf00041210 */ /* 0x000fe60007ffe0ff */
[----:B------:R-:W-:Y:S01]  /*6c00*/  @P1 IMAD.IADD R2, R205, 0x1, R6 ;  /* 0x00000001cd021824 */ /* 0x000fe200078e0206 */
[----:B------:R-:W-:Y:S06]  /*6c10*/  @P0 BRA `(.L_x_100) ;  /* 0x00000000000c0947 */ /* 0x000fec0003800000 */
[----:B------:R-:W-:Y:S04]  /*6c20*/  SHF.L.U32 R3, R180, 0x1f, RZ ;  /* 0x0000001fb4037819 */ /* 0x000fe800000006ff */
[----:B------:R-:W2:Y:S02]  /*6c30*/  SYNCS.PHASECHK.TRANS64.TRYWAIT P0, [R204+URZ+0x20], R3 ;  /* 0x00002003cc0075a7 */ /* 0x000ea400080011ff */
[----:B--2---:R-:W-:Y:S05]  /*6c40*/  @!P0 BRA `(.L_x_101) ;  /* 0x00000048009c8947 */ /* 0x004fea0003800000 */
.L_x_100:
[----:B------:R-:W-:Y:S05]  /*6c50*/  BSYNC B0 ;  /* 0x0000000000007941 */ /* 0x000fea0003800000 */
.L_x_99:
[----:B------:R-:W-:Y:S01]  /*6c60*/  ISETP.NE.AND P0, PT, R197, RZ, PT ;  /* 0x000000ffc500720c */ /* 0x000fe20003f05270 */
[----:B--2---:R-:W-:Y:S02]  /*6c70*/  VIADD R204, R204, 0x40 ;  /* 0x00000040cccc7836 */ /* 0x004fe40000000000 */
[----:B------:R-:W-:Y:S02]  /*6c80*/  IMAD.U32 R3, RZ, RZ, UR37 ;  /* 0x00000025ff037e24 */ /* 0x000fe4000f8e00ff */
[----:B------:R-:W-:Y:S03]  /*6c90*/  VIADD R181, R181, 0x1 ;  /* 0x00000001b5b57836 */ /* 0x000fe60000000000 */
[----:B------:R-:W-:Y:S05]  /*6ca0*/  PRMT R3, R3, 0x654, R204 ;  /* 0x0000065403037816 */ /* 0x000fea00000000cc */
[----:B------:R2:W3:Y:S04]  /*6cb0*/  @P0 LDS.128 R148, [R0] ;  /* 0x0000000000940984 */ /* 0x0004e80000000c00 */
[----:B------:R2:W4:Y:S04]  /*6cc0*/  @P0 LDS.128 R156, [R4+0x20] ;  /* 0x00002000049c0984 */ /* 0x0005280000000c00 */
        /* <DEDUP_REMOVED lines=9> */
[----:B------:R-:W-:Y:S01]  /*6d60*/  SEL R181, R181, RZ, P0 ;  /* 0x000000ffb5b57207 */ /* 0x000fe20000000000 */
[----:B-----5:R5:W-:Y:S02]  /*6d70*/  SYNCS.ARRIVE.TRANS64.RED.A1T0 RZ, [R3+URZ], RZ ;  /* 0x000000ff03ff79a7 */ /* 0x020be400081004ff */
[----:B-----5:R-:W-:Y:S04]  /*6d80*/  SEL R3, RZ, 0x1, P0 ;  /* 0x00000001ff037807 */ /* 0x020fe80000000000 */
[----:B--234-:R-:W-:Y:S02]  /*6d90*/  LOP3.LUT R180, R180, R3, RZ, 0x3c, !PT ;  /* 0x00000003b4b47212 */ /* 0x01cfe400078e3cff */
.L_x_98:
[----:B------:R-:W-:Y:S05]  /*6da0*/  BSYNC B1 ;  /* 0x0000000000017941 */ /* 0x000fea0003800000 */
.L_x_97:
[----:B------:R-:W-:Y:S01]  /*6db0*/  VIADD R0, R80, 0x40 ;  /* 0x0000004050007836 */ /* 0x000fe20000000000 */
[----:B------:R-:W-:Y:S04]  /*6dc0*/  BSSY.RECONVERGENT B6, `(.L_x_102) ;  /* 0x0000015000067945 */ /* 0x000fe80003800200 */
[----:B------:R-:W-:Y:S04]  /*6dd0*/  SHF.R.U32.HI R0, RZ, 0x15, R0 ;  /* 0x00000015ff007819 */ /* 0x000fe80000011600 */
[----:B------:R-:W-:Y:S11]  /*6de0*/  LOP3.LUT P0, RZ, R0, 0x3, R173, 0x48, !PT ;  /* 0x0000000300ff7812 */ /* 0x000ff600078048ad */
[----:B------:R-:W-:Y:S02]  /*6df0*/  @!UPT UIADD3 URZ, UPT, UPT, URZ, URZ, URZ ;  /* 0x000000fffffff290 */ /* 0x000fe4000fffe0ff */
[----:B------:R-:W-:Y:S05]  /*6e00*/  @!P0 BRA `(.L_x_103) ;  /* 0x0000000000408947 */ /* 0x000fea0003800000 */
[----:B------:R-:W2:Y:S01]  /*6e10*/  LDCU.64 UR8, c[0x4][0x78] ;  /* 0x01000f00ff0877ac */ /* 0x000ea20008000a00 */
[----:B------:R-:W-:Y:S01]  /*6e20*/  MOV R3, 0x0 ;  /* 0x0000000000037802 */ /* 0x000fe20000000f00 */
[----:B------:R-:W-:Y:S02]  /*6e30*/  HFMA2 R12, -RZ, RZ, 0, 5.9604644775390625e-08 ;  /* 0x00000001ff0c7431 */ /* 0x000fe400000001ff */
[----:B------:R-:W-:Y:S02]  /*6e40*/  IMAD.MOV.U32 R8, RZ, RZ, 0x192 ;  /* 0x00000192ff087424 */ /* 0x000fe400078e00ff */
[----:B------:R-:W-:Y:S01]  /*6e50*/  IMAD.MOV.U32 R13, RZ, RZ, RZ ;  /* 0x000000ffff0d7224 */ /* 0x000fe200078e00ff */
[----:B------:R-:W3:Y:S01]  /*6e60*/  LDCU.64 UR6, c[0x4][0x80] ;  /* 0x01001000ff0677ac */ /* 0x000ee20008000a00 */
[----:B------:R-:W4:Y:S01]  /*6e70*/  LDC.64 R2, c[0x4][R3] ;  /* 0x0100000003027b82 */ /* 0x000f220000000a00 */
[----:B------:R-:W5:Y:S01]  /*6e80*/  LDCU.64 UR4, c[0x4][0x18] ;  /* 0x01000300ff0477ac */ /* 0x000f620008000a00 */
[----:B--2---:R-:W-:Y:S01]  /*6e90*/  MOV R5, UR9 ;  /* 0x0000000900057c02 */ /* 0x004fe20008000f00 */
[----:B------:R-:W-:Y:S01]  /*6ea0*/  IMAD.U32 R4, RZ, RZ, UR8 ;  /* 0x00000008ff047e24 */ /* 0x000fe2000f8e00ff */
[----:B---3--:R-:W-:Y:S01]  /*6eb0*/  MOV R7, UR7 ;  /* 0x0000000700077c02 */ /* 0x008fe20008000f00 */
[----:B------:R-:W-:Y:S01]  /*6ec0*/  IMAD.U32 R6, RZ, RZ, UR6 ;  /* 0x00000006ff067e24 */ /* 0x000fe2000f8e00ff */
[----:B-----5:R-:W-:Y:S01]  /*6ed0*/  MOV R11, UR5 ;  /* 0x00000005000b7c02 */ /* 0x020fe20008000f00 */
[----:B------:R-:W-:Y:S02]  /*6ee0*/  IMAD.U32 R10, RZ, RZ, UR4 ;  /* 0x00000004ff0a7e24 */ /* 0x000fe4000f8e00ff */
[----:B------:R-:W-:Y:S07]  /*6ef0*/  LEPC R20, `(.L_x_103) ;  /* 0x000000001014794e */ /* 0x000fee0000000000 */
[----:B-1--4-:R-:W-:Y:S05]  /*6f00*/  CALL.ABS.NOINC R2 ;  /* 0x0000000002007343 */ /* 0x012fea0003c00000 */
.L_x_103:
[----:B------:R-:W-:Y:S05]  /*6f10*/  BSYNC.RECONVERGENT B6 ;  /* 0x0000000000067941 */ /* 0x000fea0003800200 */
.L_x_102:
[----:B------:R-:W-:Y:S01]  /*6f20*/  F2FP.F16.E5M2.UNPACK_B R4, R149 ;  /* 0x00000095ff04723e */ /* 0x000fe200020004ff */
[----:B------:R-:W-:Y:S05]  /*6f30*/  WARPSYNC.ALL ;  /* 0x0000000000007948 */ /* 0x000fea0003800000 */
[----:B------:R-:W-:Y:S01]  /*6f40*/  R2UR UR4, R80 ;  /* 0x00000000500472ca */ /* 0x000fe200000e0000 */
[--C-:B------:R-:W-:Y:S01]  /*6f50*/  HADD2.F32 R88, -RZ, R4.reuse.H0_H0 ;  /* 0x20000004ff587230 */ /* 0x100fe20000004100 */
[-C--:B------:R-:W-:Y:S01]  /*6f60*/  F2FP.F16.E5M2.UNPACK_B R0, R148.reuse ;  /* 0x00000094ff00723e */ /* 0x080fe200020004ff */
[----:B------:R-:W-:Y:S01]  /*6f70*/  HADD2.F32 R83, -RZ, R4.H1_H1 ;  /* 0x30000004ff537230 */ /* 0x000fe20000004100 */
[----:B------:R-:W-:Y:S01]  /*6f80*/  F2FP.F16.E5M2.UNPACK_B R4, R151 ;  /* 0x00000097ff04723e */ /* 0x000fe200020004ff */
[----:B------:R-:W-:Y:S01]  /*6f90*/  BSSY.RECONVERGENT B0, `(.L_x_104) ;  /* 0x0000116000007945 */ /* 0x000fe20003800200 */
[----:B------:R-:W-:Y:S01]  /*6fa0*/  F2FP.F16.E5M2.UNPACK_B R3, R148.H1 ;  /* 0x00000094ff03723e */ /* 0x000fe200030004ff */
[--C-:B------:R-:W-:Y:S01]  /*6fb0*/  HADD2.F32 R2, -RZ, R0.reuse.H0_H0 ;  /* 0x20000000ff027230 */ /* 0x100fe20000004100 */
[----:B-1----:R-:W-:Y:S01]  /*6fc0*/  F2FP.F16.E5M2.UNPACK_B R135, R162 ;  /* 0x000000a2ff87723e */ /* 0x002fe200020004ff */
[----:B------:R-:W-:Y:S01]  /*6fd0*/  HADD2.F32 R82, -RZ, R0.H1_H1 ;  /* 0x30000000ff527230 */ /* 0x000fe20000004100 */
[----:B------:R-:W-:Y:S01]  /*6fe0*/  F2FP.F16.E5M2.UNPACK_B R0, R149.H1 ;  /* 0x00000095ff00723e */ /* 0x000fe200030004ff */
[--C-:B------:R-:W-:Y:S01]  /*6ff0*/  HADD2.F32 R84, -RZ, R3.reuse.H0_H0 ;  /* 0x20000003ff547230 */ /* 0x100fe20000004100 */
[----:B------:R-:W-:Y:S01]  /*7000*/  F2FP.F16.E5M2.UNPACK_B R125, R159.H1 ;  /* 0x0000009fff7d723e */ /* 0x000fe200030004ff */
[----:B------:R-:W-:Y:S01]  /*7010*/  HADD2.F32 R86, -RZ, R3.H1_H1 ;  /* 0x30000003ff567230 */ /* 0x000fe20000004100 */
[-C--:B------:R-:W-:Y:S01]  /*7020*/  F2FP.F16.E5M2.UNPACK_B R3, R150.reuse ;  /* 0x00000096ff03723e */ /* 0x080fe200020004ff */
[--C-:B------:R-:W-:Y:S01]  /*7030*/  HADD2.F32 R90, -RZ, R0.reuse.H0_H0 ;  /* 0x20000000ff5a7230 */ /* 0x100fe20000004100 */
[----:B------:R-:W-:Y:S01]  /*7040*/  ISETP.NE.AND P0, PT, R189, RZ, PT ;  /* 0x000000ffbd00720c */ /* 0x000fe20003f05270 */
[----:B------:R-:W-:Y:S01]  /*7050*/  HADD2.F32 R85, -RZ, R0.H1_H1 ;  /* 0x30000000ff557230 */ /* 0x000fe20000004100 */
[----:B------:R-:W-:Y:S01]  /*7060*/  F2FP.F16.E5M2.UNPACK_B R0, R150.H1 ;  /* 0x00000096ff00723e */ /* 0x000fe200030004ff */
[--C-:B------:R-:W-:Y:S01]  /*7070*/  HADD2.F32 R92, -RZ, R3.reuse.H0_H0 ;  /* 0x20000003ff5c7230 */ /* 0x100fe20000004100 */
[----:B------:R-:W-:Y:S01]  /*7080*/  ISETP.NE.AND P6, PT, R198, RZ, PT ;  /* 0x000000ffc600720c */ /* 0x000fe20003fc5270 */
[----:B------:R-:W-:Y:S01]  /*7090*/  HADD2.F32 R87, -RZ, R3.H1_H1 ;  /* 0x30000003ff577230 */ /* 0x000fe20000004100 */
[----:B------:R-:W-:Y:S01]  /*70a0*/  F2FP.F16.E5M2.UNPACK_B R3, R151.H1 ;  /* 0x00000097ff03723e */ /* 0x000fe200030004ff */
[--C-:B------:R-:W-:Y:S02]  /*70b0*/  HADD2.F32 R94, -RZ, R0.reuse.H0_H0 ;  /* 0x20000000ff5e7230 */ /* 0x100fe40000004100 */
[----:B------:R-:W-:Y:S01]  /*70c0*/  HADD2.F32 R89, -RZ, R0.H1_H1 ;  /* 0x30000000ff597230 */ /* 0x000fe20000004100 */
[-C--:B------:R-:W-:Y:S01]  /*70d0*/  F2FP.F16.E5M2.UNPACK_B R0, R152.reuse ;  /* 0x00000098ff00723e */ /* 0x080fe200020004ff */
[--C-:B------:R-:W-:Y:S02]  /*70e0*/  HADD2.F32 R96, -RZ, R4.reuse.H0_H0 ;  /* 0x20000004ff607230 */ /* 0x100fe40000004100 */
[----:B------:R-:W-:Y:S01]  /*70f0*/  HADD2.F32 R91, -RZ, R4.H1_H1 ;  /* 0x30000004ff5b7230 */ /* 0x000fe20000004100 */
[-C--:B------:R-:W-:Y:S01]  /*7100*/  F2FP.F16.E5M2.UNPACK_B R4, R153.reuse ;  /* 0x00000099ff04723e */ /* 0x080fe200020004ff */
[--C-:B------:R-:W-:Y:S02]  /*7110*/  HADD2.F32 R100, -RZ, R0.reuse.H0_H0 ;  /* 0x20000000ff647230 */ /* 0x100fe40000004100 */
[----:B------:R-:W-:Y:S01]  /*7120*/  HADD2.F32 R95, -RZ, R0.H1_H1 ;  /* 0x30000000ff5f7230 */ /* 0x000fe20000004100 */
[----:B------:R-:W-:Y:S01]  /*7130*/  F2FP.F16.E5M2.UNPACK_B R0, R153.H1 ;  /* 0x00000099ff00723e */ /* 0x000fe200030004ff */
[--C-:B------:R-:W-:Y:S02]  /*7140*/  HADD2.F32 R98, -RZ, R3.reuse.H0_H0 ;  /* 0x20000003ff627230 */ /* 0x100fe40000004100 */
[----:B------:R-:W-:Y:S01]  /*7150*/  HADD2.F32 R93, -RZ, R3.H1_H1 ;  /* 0x30000003ff5d7230 */ /* 0x000fe20000004100 */
[----:B------:R-:W-:Y:S01]  /*7160*/  F2FP.F16.E5M2.UNPACK_B R3, R152.H1 ;  /* 0x00000098ff03723e */ /* 0x000fe200030004ff */
[--C-:B------:R-:W-:Y:S02]  /*7170*/  HADD2.F32 R106, -RZ, R0.reuse.H0_H0 ;  /* 0x20000000ff6a7230 */ /* 0x100fe40000004100 */
[----:B------:R-:W-:Y:S01]  /*7180*/  HADD2.F32 R101, -RZ, R0.H1_H1 ;  /* 0x30000000ff657230 */ /* 0x000fe20000004100 */
[-C--:B------:R-:W-:Y:S01]  /*7190*/  F2FP.F16.E5M2.UNPACK_B R0, R154.reuse.H1 ;  /* 0x0000009aff00723e */ /* 0x080fe200030004ff */
[--C-:B------:R-:W-:Y:S02]  /*71a0*/  HADD2.F32 R104, -RZ, R4.reuse.H0_H0 ;  /* 0x20000004ff687230 */ /* 0x100fe40000004100 */
[----:B------:R-:W-:Y:S01]  /*71b0*/  HADD2.F32 R99, -RZ, R4.H1_H1 ;  /* 0x30000004ff637230 */ /* 0x000fe20000004100 */
[----:B------:R-:W-:Y:S01]  /*71c0*/  F2FP.F16.E5M2.UNPACK_B R4, R155 ;  /* 0x0000009bff04723e */ /* 0x000fe200020004ff */
[--C-:B------:R-:W-:Y:S02]  /*71d0*/  HADD2.F32 R102, -RZ, R3.reuse.H0_H0 ;  /* 0x20000003ff667230 */ /* 0x100fe40000004100 */
[----:B------:R-:W-:Y:S01]  /*71e0*/  HADD2.F32 R97, -RZ, R3.H1_H1 ;  /* 0x30000003ff617230 */ /* 0x000fe20000004100 */
[----:B------:R-:W-:Y:S01]  /*71f0*/  F2FP.F16.E5M2.UNPACK_B R3, R154 ;  /* 0x0000009aff03723e */ /* 0x000fe200020004ff */
[--C-:B------:R-:W-:Y:S02]  /*7200*/  HADD2.F32 R110, -RZ, R0.reuse.H0_H0 ;  /* 0x20000000ff6e7230 */ /* 0x100fe40000004100 */
[----:B------:R-:W-:Y:S01]  /*7210*/  HADD2.F32 R105, -RZ, R0.H1_H1 ;  /* 0x30000000ff697230 */ /* 0x000fe20000004100 */
[-C--:B------:R-:W-:Y:S01]  /*7220*/  F2FP.F16.E5M2.UNPACK_B R0, R156.reuse ;  /* 0x0000009cff00723e */ /* 0x080fe200020004ff */
[--C-:B------:R-:W-:Y:S02]  /*7230*/  HADD2.F32 R112, -RZ, R4.reuse.H0_H0 ;  /* 0x20000004ff707230 */ /* 0x100fe40000004100 */
[----:B------:R-:W-:Y:S01]  /*7240*/  HADD2.F32 R107, -RZ, R4.H1_H1 ;  /* 0x30000004ff6b7230 */ /* 0x000fe20000004100 */
[----:B------:R-:W-:Y:S01]  /*7250*/  F2FP.F16.E5M2.UNPACK_B R4, R157 ;  /* 0x0000009dff04723e */ /* 0x000fe200020004ff */
[--C-:B------:R-:W-:Y:S02]  /*7260*/  HADD2.F32 R108, -RZ, R3.reuse.H0_H0 ;  /* 0x20000003ff6c7230 */ /* 0x100fe40000004100 */
[----:B------:R-:W-:Y:S01]  /*7270*/  HADD2.F32 R103, -RZ, R3.H1_H1 ;  /* 0x30000003ff677230 */ /* 0x000fe20000004100 */
[----:B------:R-:W-:Y:S01]  /*7280*/  F2FP.F16.E5M2.UNPACK_B R3, R155.H1 ;  /* 0x0000009bff03723e */ /* 0x000fe200030004ff */
[--C-:B------:R-:W-:Y:S02]  /*7290*/  HADD2.F32 R116, -RZ, R0.reuse.H0_H0 ;  /* 0x20000000ff747230 */ /* 0x100fe40000004100 */
[----:B------:R-:W-:Y:S01]  /*72a0*/  HADD2.F32 R111, -RZ, R0.H1_H1 ;  /* 0x30000000ff6f7230 */ /* 0x000fe20000004100 */
[----:B------:R-:W-:Y:S01]  /*72b0*/  F2FP.F16.E5M2.UNPACK_B R0, R156.H1 ;  /* 0x0000009cff00723e */ /* 0x000fe200030004ff */
[--C-:B------:R-:W-:Y:S02]  /*72c0*/  HADD2.F32 R120, -RZ, R4.reuse.H0_H0 ;  /* 0x20000004ff787230 */ /* 0x100fe40000004100 */
[----:B------:R-:W-:Y:S02]  /*72d0*/  HADD2.F32 R115, -RZ, R4.H1_H1 ;  /* 0x30000004ff737230 */ /* 0x000fe40000004100 */
[--C-:B------:R-:W-:Y:S01]  /*72e0*/  HADD2.F32 R114, -RZ, R3.reuse.H0_H0 ;  /* 0x20000003ff727230 */ /* 0x100fe20000004100 */
[----:B------:R-:W1:Y:S01]  /*72f0*/  LDTM.x64 R4, tmem[UR4+0x40] ;  /* 0x00004004000479ee */ /* 0x000e620008340000 */
[----:B------:R-:W-:Y:S01]  /*7300*/  HADD2.F32 R109, -RZ, R3.H1_H1 ;  /* 0x30000003ff6d7230 */ /* 0x000fe20000004100 */
[----:B------:R-:W-:Y:S01]  /*7310*/  F2FP.F16.E5M2.UNPACK_B R3, R157.H1 ;  /* 0x0000009dff03723e */ /* 0x000fe200030004ff */
        /* <DEDUP_REMOVED lines=14> */
[----:B------:R-:W-:Y:S01]  /*7400*/  F2FP.F16.E5M2.UNPACK_B R0, R160.H1 ;  /* 0x000000a0ff00723e */ /* 0x000fe200030004ff */
[--C-:B------:R-:W-:Y:S02]  /*7410*/  HADD2.F32 R132, -RZ, R3.reuse.H0_H0 ;  /* 0x20000003ff847230 */ /* 0x100fe40000004100 */
[C---:B-1----:R-:W-:Y:S01]  /*7420*/  FMUL R7, R78.reuse, R7 ;  /* 0x000000074e077220 */ /* 0x042fe20000400000 */
        /* <DEDUP_REMOVED lines=10> */
[C---:B------:R-:W-:Y:S01]  /*74d0*/  FMUL R0, R78.reuse, R4 ;  /* 0x000000044e007220 */ /* 0x040fe20000400000 */
[--C-:B------:R-:W-:Y:S01]  /*74e0*/  HADD2.F32 R140, -RZ, R135.reuse.H0_H0 ;  /* 0x20000087ff8c7230 */ /* 0x100fe20000004100 */
[----:B------:R-:W-:Y:S01]  /*74f0*/  F2FP.F16.E5M2.UNPACK_B R4, R163 ;  /* 0x000000a3ff04723e */ /* 0x000fe200020004ff */
[----:B------:R-:W-:Y:S02]  /*7500*/  HADD2.F32 R135, -RZ, R135.H1_H1 ;  /* 0x30000087ff877230 */ /* 0x000fe40000004100 */
[C---:B------:R-:W-:Y:S01]  /*7510*/  FFMA R0, R81.reuse, R2, R0 ;  /* 0x0000000251007223 */ /* 0x040fe20000000000 */
[C---:B------:R-:W-:Y:S01]  /*7520*/  FMUL R2, R78.reuse, R5 ;  /* 0x000000054e027220 */ /* 0x040fe20000400000 */
[--C-:B------:R-:W-:Y:S01]  /*7530*/  HADD2.F32 R142, -RZ, R3.reuse.H0_H0 ;  /* 0x20000003ff8e7230 */ /* 0x100fe20000004100 */
[----:B------:R-:W-:Y:S01]  /*7540*/  F2FP.F16.E5M2.UNPACK_B R5, R163.H1 ;  /* 0x000000a3ff05723e */ /* 0x000fe200030004ff */
[----:B------:R-:W-:Y:S02]  /*7550*/  HADD2.F32 R137, -RZ, R3.H1_H1 ;  /* 0x30000003ff897230 */ /* 0x000fe40000004100 */
[C---:B------:R-:W-:Y:S01]  /*7560*/  FFMA R2, R81.reuse, R82, R2 ;  /* 0x0000005251027223 */ /* 0x040fe20000000002 */
[--C-:B------:R-:W-:Y:S02]  /*7570*/  HADD2.F32 R82, -RZ, R4.reuse.H0_H0 ;  /* 0x20000004ff527230 */ /* 0x100fe40000004100 */
[C---:B------:R-:W-:Y:S01]  /*7580*/  FMUL R3, R78.reuse, R6 ;  /* 0x000000064e037220 */ /* 0x040fe20000400000 */
[----:B------:R-:W-:Y:S02]  /*7590*/  HADD2.F32 R139, -RZ, R4.H1_H1 ;  /* 0x30000004ff8b7230 */ /* 0x000fe40000004100 */
[C---:B------:R-:W-:Y:S01]  /*75a0*/  FMUL R4, R78.reuse, R9 ;  /* 0x000000094e047220 */ /* 0x040fe20000400000 */
[--C-:B------:R-:W-:Y:S02]  /*75b0*/  HADD2.F32 R141, -RZ, R5.reuse.H1_H1 ;  /* 0x30000005ff8d7230 */ /* 0x100fe40000004100 */
[C---:B------:R-:W-:Y:S01]  /*75c0*/  FFMA R3, R81.reuse, R84, R3 ;  /* 0x0000005451037223 */ /* 0x040fe20000000003 */
[----:B------:R-:W-:Y:S01]  /*75d0*/  FFMA R7, R81, R86, R7 ;  /* 0x0000005651077223 */ /* 0x000fe20000000007 */
[----:B------:R-:W-:Y:S02]  /*75e0*/  HADD2.F32 R84, -RZ, R5.H0_H0 ;  /* 0x20000005ff547230 */ /* 0x000fe40000004100 */
[C---:B------:R-:W-:Y:S01]  /*75f0*/  FMUL R5, R78.reuse, R10 ;  /* 0x0000000a4e057220 */ /* 0x040fe20000400000 */
[C---:B------:R-:W-:Y:S01]  /*7600*/  FMUL R6, R78.reuse, R11 ;  /* 0x0000000b4e067220 */ /* 0x040fe20000400000 */
[C---:B------:R-:W-:Y:S01]  /*7610*/  FMUL R11, R78.reuse, R16 ;  /* 0x000000104e0b7220 */ /* 0x040fe20000400000 */
[----:B------:R-:W-:Y:S01]  /*7620*/  F2FP.SATFINITE.E5M2.F32.PACK_AB_MERGE_C R143, R7, R3, RZ ;  /* 0x00000003078f723e */ /* 0x000fe200048060ff */
[C---:B------:R-:W-:Y:S01]  /*7630*/  FMUL R3, R78.reuse, R8 ;  /* 0x000000084e037220 */ /* 0x040fe20000400000 */
[C---:B------:R-:W-:Y:S01]  /*7640*/  FMUL R7, R78.reuse, R12 ;  /* 0x0000000c4e077220 */ /* 0x040fe20000400000 */
[C---:B------:R-:W-:Y:S01]  /*7650*/  FMUL R8, R78.reuse, R13 ;  /* 0x0000000d4e087220 */ /* 0x040fe20000400000 */
[C---:B------:R-:W-:Y:S01]  /*7660*/  FMUL R12, R78.reuse, R17 ;  /* 0x000000114e0c7220 */ /* 0x040fe20000400000 */
[C---:B------:R-:W-:Y:S01]  /*7670*/  FFMA R3, R81.reuse, R88, R3 ;  /* 0x0000005851037223 */ /* 0x040fe20000000003 */
[C---:B------:R-:W-:Y:S01]  /*7680*/  FFMA R4, R81.reuse, R83, R4 ;  /* 0x0000005351047223 */ /* 0x040fe20000000004 */
[C---:B------:R-:W-:Y:S01]  /*7690*/  FFMA R5, R81.reuse, R90, R5 ;  /* 0x0000005a51057223 */ /* 0x040fe20000000005 */
[C---:B------:R-:W-:Y:S01]  /*76a0*/  FFMA R6, R81.reuse, R85, R6 ;  /* 0x0000005551067223 */ /* 0x040fe20000000006 */
[C---:B------:R-:W-:Y:S01]  /*76b0*/  FFMA R7, R81.reuse, R92, R7 ;  /* 0x0000005c51077223 */ /* 0x040fe20000000007 */
[C---:B------:R-:W-:Y:S01]  /*76c0*/  FFMA R8, R81.reuse, R87, R8 ;  /* 0x0000005751087223 */ /* 0x040fe20000000008 */
[C---:B------:R-:W-:Y:S01]  /*76d0*/  FMUL R16, R78.reuse, R21 ;  /* 0x000000154e107220 */ /* 0x040fe20000400000 */
[----:B------:R-:W-:Y:S01]  /*76e0*/  FMUL R9, R78, R14 ;  /* 0x0000000e4e097220 */ /* 0x000fe20000400000 */
[----:B------:R-:W-:Y:S01]  /*76f0*/  F2FP.SATFINITE.E5M2.F32.PACK_AB_MERGE_C R5, R6, R5, RZ ;  /* 0x000000050605723e */ /* 0x000fe200048060ff */
[C---:B------:R-:W-:Y:S01]  /*7700*/  FMUL R10, R78.reuse, R15 ;  /* 0x0000000f4e0a7220 */ /* 0x040fe20000400000 */
[C---:B------:R-:W-:Y:S01]  /*7710*/  FMUL R15, R78.reuse, R20 ;  /* 0x000000144e0f7220 */ /* 0x040fe20000400000 */
[C---:B------:R-:W-:Y:S01]  /*7720*/  FFMA R9, R81.reuse, R94, R9 ;  /* 0x0000005e51097223 */ /* 0x040fe20000000009 */
[C---:B------:R-:W-:Y:S01]  /*7730*/  FMUL R20, R78.reuse, R25 ;  /* 0x000000194e147220 */ /* 0x040fe20000400000 */
[C---:B------:R-:W-:Y:S01]  /*7740*/  FFMA R10, R81.reuse, R89, R10 ;  /* 0x00000059510a7223 */ /* 0x040fe2000000000a */
[C---:B------:R-:W-:Y:S01]  /*7750*/  FFMA R11, R81.reuse, R96, R11 ;  /* 0x00000060510b7223 */ /* 0x040fe2000000000b */
[C---:B------:R-:W-:Y:S01]  /*7760*/  FFMA R12, R81.reuse, R91, R12 ;  /* 0x0000005b510c7223 */ /* 0x040fe2000000000c */
[C---:B------:R-:W-:Y:S01]  /*7770*/  FMUL R13, R78.reuse, R18 ;  /* 0x000000124e0d7220 */ /* 0x040fe20000400000 */
[----:B------:R-:W-:Y:S01]  /*7780*/  FMUL R14, R78, R19 ;  /* 0x000000134e0e7220 */ /* 0x000fe20000400000 */
[----:B------:R-:W-:Y:S01]  /*7790*/  F2FP.SATFINITE.E5M2.F32.PACK_AB_MERGE_C R9, R10, R9, RZ ;  /* 0x000000090a09723e */ /* 0x000fe200048060ff */
[C---:B------:R-:W-:Y:S01]  /*77a0*/  FMUL R19, R78.reuse, R24 ;  /* 0x000000184e137220 */ /* 0x040fe20000400000 */
        /* <DEDUP_REMOVED lines=17> */
[----:B------:R-:W-:Y:S01]  /*78c0*/  FMUL R27, R78, R32 ;  /* 0x000000204e1b7220 */ /* 0x000fe20000400000 */
[C---:B------:R-:W-:Y:S01]  /*78d0*/  FFMA R21, R81.reuse, R106, R21 ;  /* 0x0000006a51157223 */ /* 0x040fe20000000015 */
[C---:B------:R-:W-:Y:S01]  /*78e0*/  FFMA R22, R81.reuse, R101, R22 ;  /* 0x0000006551167223 */ /* 0x040fe20000000016 */
[----:B------:R-:W-:Y:S01]  /*78f0*/  F2FP.SATFINITE.E5M2.F32.PACK_AB_MERGE_C R16, R16, R15, R17 ;  /* 0x0000000f1010723e */ /* 0x000fe20004806011 */
[C---:B------:R-:W-:Y:S01]  /*7900*/  FFMA R23, R81.reuse, R108, R23 ;  /* 0x0000006c51177223 */ /* 0x040fe20000000017 */
[C---:B------:R-:W-:Y:S01]  /*7910*/  FFMA R24, R81.reuse, R103, R24 ;  /* 0x0000006751187223 */ /* 0x040fe20000000018 */
[----:B------:R-:W-:Y:S01]  /*7920*/  FMUL R32, R78, R37 ;  /* 0x000000254e207220 */ /* 0x000fe20000400000 */
[----:B------:R-:W-:Y:S01]  /*7930*/  F2FP.SATFINITE.E5M2.F32.PACK_AB_MERGE_C R21, R22, R21, RZ ;  /* 0x000000151615723e */ /* 0x000fe200048060ff */
[C---:B------:R-:W-:Y:S01]  /*7940*/  FMUL R25, R78.reuse, R30 ;  /* 0x0000001e4e197220 */ /* 0x040fe20000400000 */
[C---:B------:R-:W-:Y:S01]  /*7950*/  FMUL R26, R78.reuse, R31 ;  /* 0x0000001f4e1a7220 */ /* 0x040fe20000400000 */
[----:B------:R-:W-:Y:S01]  /*7960*/  FMUL R31, R78, R36 ;  /* 0x000000244e1f7220 */ /* 0x000fe20000400000 */
[----:B------:R-:W-:Y:S01]  /*7970*/  F2FP.SATFINITE.E5M2.F32.PACK_AB_MERGE_C R17, R20, R19, R21 ;  /* 0x000000131411723e */ /* 0x000fe20004806015 */
        /* <DEDUP_REMOVED lines=8> */
[----:B------:R-:W-:Y:S01]  /*7a00*/  FMUL R35, R78, R40 ;  /* 0x000000284e237220 */ /* 0x000fe20000400000 */
[C---:B------:R-:W-:Y:S01]  /*7a10*/  FFMA R29, R81.reuse, R114, R29 ;  /* 0x00000072511d7223 */ /* 0x040fe2000000001d */
[----:B------:R-:W-:Y:S01]  /*7a20*/  F2FP.SATFINITE.E5M2.F32.PACK_AB_MERGE_C R18, R24, R23, R18 ;  /* 0x000000171812723e */ /* 0x000fe20004806012 */
        /* <DEDUP_REMOVED lines=22> */
[C---:B------:R-:W-:Y:S01]  /*7b90*/  FMUL R41, R78.reuse, R46 ;  /* 0x0000002e4e297220 */ /* 0x040fe20000400000 */
[C---:B------:R-:W-:Y:S01]  /*7ba0*/  FMUL R42, R78.reuse, R47 ;  /* 0x0000002f4e2a7220 */ /* 0x040fe20000400000 */
[C---:B------:R-:W-:Y:S01]  /*7bb0*/  FFMA R40, R81.reuse, R119, R40 ;  /* 0x0000007751287223 */ /* 0x040fe20000000028 */
[--C-:B------:R-:W-:Y:S02]  /*7bc0*/  HADD2.F32 R130, -RZ, R125.reuse.H0_H0 ;  /* 0x2000007dff827230 */ /* 0x100fe40000004100 */
[C---:B------:R-:W-:Y:S01]  /*7bd0*/  FFMA R41, R81.reuse, R126, R41 ;  /* 0x0000007e51297223 */ /* 0x040fe20000000029 */
[----:B------:R-:W-:Y:S02]  /*7be0*/  HADD2.F32 R125, -RZ, R125.H1_H1 ;  /* 0x3000007dff7d7230 */ /* 0x000fe40000004100 */
[C---:B------:R-:W-:Y:S01]  /*7bf0*/  FMUL R45, R78.reuse, R50 ;  /* 0x000000324e2d7220 */ /* 0x040fe20000400000 */
[C---:B------:R-:W-:Y:S01]  /*7c00*/  FFMA R42, R81.reuse, R121, R42 ;  /* 0x00000079512a7223 */ /* 0x040fe2000000002a */
[C---:B------:R-:W-:Y:S01]  /*7c10*/  FMUL R46, R78.reuse, R51 ;  /* 0x000000334e2e7220 */ /* 0x040fe20000400000 */
[C---:B------:R-:W-:Y:S01]  /*7c20*/  FFMA R43, R81.reuse, R128, R43 ;  /* 0x00000080512b7223 */ /* 0x040fe2000000002b */
[C---:B------:R-:W-:Y:S01]  /*7c30*/  FMUL R47, R78.reuse, R52 ;  /* 0x000000344e2f7220 */ /* 0x040fe20000400000 */
        /* <DEDUP_REMOVED lines=10> */
[C---:B------:R-:W-:Y:S01]  /*7ce0*/  FFMA R45, R81.reuse, R130, R45 ;  /* 0x00000082512d7223 */ /* 0x040fe2000000002d */
[C---:B------:R-:W-:Y:S01]  /*7cf0*/  FMUL R59, R78.reuse, R64 ;  /* 0x000000404e3b7220 */ /* 0x040fe20000400000 */
[C---:B------:R-:W-:Y:S01]  /*7d00*/  FMUL R60, R78.reuse, R65 ;  /* 0x000000414e3c7220 */ /* 0x040fe20000400000 */
[C---:B------:R-:W-:Y:S01]  /*7d10*/  FMUL R61, R78.reuse, R66 ;  /* 0x000000424e3d7220 */ /* 0x040fe20000400000 */
[----:B------:R-:W-:Y:S01]  /*7d20*/  FMUL R62, R78, R67 ;  /* 0x000000434e3e7220 */ /* 0x000fe20000400000 */
[C---:B------:R-:W-:Y:S01]  /*7d30*/  FFMA R46, R81.reuse, R125, R46 ;  /* 0x0000007d512e7223 */ /* 0x040fe2000000002e */
[----:B------:R-:W-:Y:S01]  /*7d40*/  F2FP.SATFINITE.E5M2.F32.PACK_AB_MERGE_C R64, R2, R0, R143 ;  /* 0x000000000240723e */ /* 0x000fe2000480608f */
[C---:B------:R-:W-:Y:S01]  /*7d50*/  FFMA R47, R81.reuse, R132, R47 ;  /* 0x00000084512f7223 */ /* 0x040fe2000000002f */
[----:B------:R-:W-:Y:S01]  /*7d60*/  F2FP.SATFINITE.E5M2.F32.PACK_AB_MERGE_C R65, R4, R3, R5 ;  /* 0x000000030441723e */ /* 0x000fe20004806005 */
[C---:B------:R-:W-:Y:S01]  /*7d70*/  FFMA R48, R81.reuse, R127, R48 ;  /* 0x0000007f51307223 */ /* 0x040fe20000000030 */
[----:B------:R-:W-:Y:S01]  /*7d80*/  F2FP.SATFINITE.E5M2.F32.PACK_AB_MERGE_C R66, R8, R7, R9 ;  /* 0x000000070842723e */ /* 0x000fe20004806009 */
[C---:B------:R-:W-:Y:S01]  /*7d90*/  FFMA R49, R81.reuse, R134, R49 ;  /* 0x0000008651317223 */ /* 0x040fe20000000031 */
[----:B------:R-:W-:Y:S01]  /*7da0*/  F2FP.SATFINITE.E5M2.F32.PACK_AB_MERGE_C R67, R12, R11, R13 ;  /* 0x0000000b0c43723e */ /* 0x000fe2000480600d */
[----:B------:R-:W-:Y:S01]  /*7db0*/  FMUL R53, R78, R58 ;  /* 0x0000003a4e357220 */ /* 0x000fe20000400000 */
[C---:B------:R-:W-:Y:S01]  /*7dc0*/  FFMA R50, R81.reuse, R129, R50 ;  /* 0x0000008151327223 */ /* 0x040fe20000000032 */
[C---:B------:R-:W-:Y:S01]  /*7dd0*/  FFMA R51, R81.reuse, R136, R51 ;  /* 0x0000008851337223 */ /* 0x040fe20000000033 */
[C---:B------:R-:W-:Y:S01]  /*7de0*/  FFMA R52, R81.reuse, R131, R52 ;  /* 0x0000008351347223 */ /* 0x040fe20000000034 */
[----:B------:R1:W-:Y:S01]  /*7df0*/  STS.128 [R172+UR49+0xa200], R64 ;  /* 0x00a20040ac007988 */ /* 0x0003e20008000c31 */
[C---:B------:R-:W-:Y:S01]  /*7e00*/  FFMA R53, R81.reuse, R138, R53 ;  /* 0x0000008a51357223 */ /* 0x040fe20000000035 */
[----:B------:R-:W-:Y:S01]  /*7e10*/  F2FP.SATFINITE.E5M2.F32.PACK_AB_MERGE_C R37, R38, R37, RZ ;  /* 0x000000252625723e */ /* 0x000fe200048060ff */
[C---:B------:R-:W-:Y:S01]  /*7e20*/  FFMA R54, R81.reuse, R133, R54 ;  /* 0x0000008551367223 */ /* 0x040fe20000000036 */
[----:B------:R-:W-:Y:S01]  /*7e30*/  FMUL R58, R78, R63 ;  /* 0x0000003f4e3a7220 */ /* 0x000fe20000400000 */
[C---:B------:R-:W-:Y:S01]  /*7e40*/  FFMA R55, R81.reuse, R140, R55 ;  /* 0x0000008c51377223 */ /* 0x040fe20000000037 */
[C---:B------:R-:W-:Y:S01]  /*7e50*/  FFMA R56, R81.reuse, R135, R56 ;  /* 0x0000008751387223 */ /* 0x040fe20000000038 */
[C---:B------:R-:W-:Y:S01]  /*7e60*/  FFMA R57, R81.reuse, R142, R57 ;  /* 0x0000008e51397223 */ /* 0x040fe20000000039 */
[----:B------:R1:W-:Y:S01]  /*7e70*/  STS.128 [R192+0xa010], R16 ;  /* 0x00a01010c0007388 */ /* 0x0003e20000000c00 */
[----:B------:R-:W-:Y:S01]  /*7e80*/  F2FP.SATFINITE.E5M2.F32.PACK_AB_MERGE_C R33, R36, R35, R37 ;  /* 0x000000232421723e */ /* 0x000fe20004806025 */
[C---:B------:R-:W-:Y:S01]  /*7e90*/  FFMA R58, R81.reuse, R137, R58 ;  /* 0x00000089513a7223 */ /* 0x040fe2000000003a */
[----:B------:R-:W-:Y:S01]  /*7ea0*/  F2FP.SATFINITE.E5M2.F32.PACK_AB_MERGE_C R34, R42, R41, RZ ;  /* 0x000000292a22723e */ /* 0x000fe200048060ff */
[C---:B------:R-:W-:Y:S01]  /*7eb0*/  FFMA R59, R81.reuse, R82, R59 ;  /* 0x00000052513b7223 */ /* 0x040fe2000000003b */
[----:B------:R-:W-:Y:S01]  /*7ec0*/  F2FP.SATFINITE.E5M2.F32.PACK_AB_MERGE_C R35, R46, R45, RZ ;  /* 0x0000002d2e23723e */ /* 0x000fe200048060ff */
        /* <DEDUP_REMOVED lines=25> */
[----:B------:R-:W-:Y:S02]  /*8060*/  UIADD3 UR8, UP0, UPT, UR52, 0x680, URZ ;  /* 0x0000068034087890 */ /* 0x000fe4000ff1e0ff */
[----:B------:R-:W-:Y:S02]  /*8070*/  UIADD3 UR5, UPT, UPT, UR41, 0x40, URZ ;  /* 0x0000004029057890 */ /* 0x000fe4000fffe0ff */
[----:B------:R-:W-:Y:S02]  /*8080*/  UIADD3 UR4, UPT, UPT, UR49, 0xa200, URZ ;  /* 0x0000a20031047890 */ /* 0x000fe4000fffe0ff */
[----:B------:R-:W-:Y:S01]  /*8090*/  UIADD3.X UR9, UPT, UPT, URZ, UR53, URZ, UP0, !UPT ;  /* 0x00000035ff097290 */ /* 0x000fe200087fe4ff */
[----:B------:R-:W-:Y:S01]  /*80a0*/  UMOV UR6, UR42 ;  /* 0x0000002a00067c82 */ /* 0x000fe20008000000 */
[----:B------:R-:W-:Y:S07]  /*80b0*/  UMOV UR7, UR36 ;  /* 0x0000002400077c82 */ /* 0x000fee0008000000 */
[----:B------:R2:W-:Y:S01]  /*80c0*/  UTMASTG.3D [UR4], [UR8] ;  /* 0x00000004080073b5 */ /* 0x0005e20008010000 */
[----:B------:R0:W-:Y:S01]  /*80d0*/  UTMACMDFLUSH ;  /* 0x00000000000079b7 */ /* 0x0001e20000000000 */
[----:B--2---:R-:W-:Y:S04]  /*80e0*/  DEPBAR.LE SB0, 0x1 ;  /* 0x000080400000791a */ /* 0x004fe80000000000 */
.L_x_105:
[----:B------:R-:W-:Y:S05]  /*80f0*/  BSYNC.RECONVERGENT B0 ;  /* 0x0000000000007941 */ /* 0x000fea0003800200 */
.L_x_104:
        /* <DEDUP_REMOVED lines=16> */
.L_x_109:
[----:B------:R-:W-:Y:S05]  /*8200*/  BSYNC B0 ;  /* 0x0000000000007941 */ /* 0x000fea0003800000 */
.L_x_108:
        /* <DEDUP_REMOVED lines=20> */
.L_x_107:
[----:B------:R-:W-:Y:S05]  /*8350*/  BSYNC B1 ;  /* 0x0000000000017941 */ /* 0x000fea0003800000 */
.L_x_106:
[----:B--2---:R-:W-:Y:S01]  /*8360*/  VIADD R0, R80, 0x80 ;  /* 0x0000008050007836 */ /* 0x004fe20000000000 */
        /* <DEDUP_REMOVED lines=10> */
[----:B------:R-:W5:Y:S01]  /*8410*/  LDCU.64 UR6, c[0x4][0x80] ;  /* 0x01001000ff0677ac */ /* 0x000f620008000a00 */
[----:B------:R-:W1:Y:S01]  /*8420*/  LDC.64 R2, c[0x4][R3] ;  /* 0x0100000003027b82 */ /* 0x000e620000000a00 */
[----:B------:R-:W3:Y:S01]  /*8430*/  LDCU.64 UR4, c[0x4][0x18] ;  /* 0x01000300ff0477ac */ /* 0x000ee20008000a00 */
[----:B--2---:R-:W-:Y:S01]  /*8440*/  MOV R5, UR9 ;  /* 0x0000000900057c02 */ /* 0x004fe20008000f00 */
[----:B------:R-:W-:Y:S01]  /*8450*/  IMAD.U32 R4, RZ, RZ, UR8 ;  /* 0x00000008ff047e24 */ /* 0x000fe2000f8e00ff */
[----:B-----5:R-:W-:Y:S01]  /*8460*/  MOV R7, UR7 ;  /* 0x0000000700077c02 */ /* 0x020fe20008000f00 */
[----:B------:R-:W-:Y:S01]  /*8470*/  IMAD.U32 R6, RZ, RZ, UR6 ;  /* 0x00000006ff067e24 */ /* 0x000fe2000f8e00ff */
[----:B---3--:R-:W-:Y:S01]  /*8480*/  MOV R11, UR5 ;  /* 0x00000005000b7c02 */ /* 0x008fe20008000f00 */
[----:B------:R-:W-:Y:S02]  /*8490*/  IMAD.U32 R10, RZ, RZ, UR4 ;  /* 0x00000004ff0a7e24 */ /* 0x000fe4000f8e00ff */
[----:B------:R-:W-:Y:S07]  /*84a0*/  LEPC R20, `(.L_x_112) ;  /* 0x000000001014794e */ /* 0x000fee0000000000 */
[----:B-1--4-:R-:W-:Y:S05]  /*84b0*/  CALL.ABS.NOINC R2 ;  /* 0x0000000002007343 */ /* 0x012fea0003c00000 */
.L_x_112:
[----:B------:R-:W-:Y:S05]  /*84c0*/  BSYNC.RECONVERGENT B6 ;  /* 0x0000000000067941 */ /* 0x000fea0003800200 */
.L_x_111:
[----:B---3--:R-:W-:Y:S01]  /*84d0*/  F2FP.F16.E5M2.UNPACK_B R4, R149 ;  /* 0x00000095ff04723e */ /* 0x008fe200020004ff */
        /* <DEDUP_REMOVED lines=13> */
[----:B----4-:R-:W-:Y:S01]  /*85b0*/  F2FP.F16.E5M2.UNPACK_B R125, R159.H1 ;  /* 0x0000009fff7d723e */ /* 0x010fe200030004ff */
        /* <DEDUP_REMOVED lines=262> */
[----:B------:R-:W-:Y:S02]  /*9620*/  UIADD3 UR8, UP0, UPT, UR52, 0x680, URZ ;  /* 0x0000068034087890 */ /* 0x000fe4000ff1e0ff */
[----:B------:R-:W-:Y:S02]  /*9630*/  UIADD3 UR5, UPT, UPT, UR41, 0x80, URZ ;  /* 0x0000008029057890 */ /* 0x000fe4000fffe0ff */
[----:B------:R-:W-:Y:S01]  /*9640*/  MOV R188, UR10 ;  /* 0x0000000a00bc7c02 */ /* 0x000fe20008000f00 */
[----:B------:R-:W-:Y:S01]  /*9650*/  UIADD3.X UR9, UPT, UPT, URZ, UR53, URZ, UP0, !UPT ;  /* 0x00000035ff097290 */ /* 0x000fe200087fe4ff */
[----:B------:R-:W-:Y:S02]  /*9660*/  UMOV UR6, UR42 ;  /* 0x0000002a00067c82 */ /* 0x000fe40008000000 */
[----:B------:R-:W-:Y:S01]  /*9670*/  R2UR UR4, R188 ;  /* 0x00000000bc0472ca */ /* 0x000fe200000e0000 */
[----:B------:R-:W-:Y:S11]  /*9680*/  UMOV UR7, UR36 ;  /* 0x0000002400077c82 */ /* 0x000ff60008000000 */
[----:B------:R-:W-:Y:S01]  /*9690*/  @!UPT UIADD3 URZ, UPT, UPT, URZ, URZ, URZ ;  /* 0x000000fffffff290 */ /* 0x000fe2000fffe0ff */
[----:B------:R2:W-:Y:S01]  /*96a0*/  UTMASTG.3D [UR4], [UR8] ;  /* 0x00000004080073b5 */ /* 0x0005e20008010000 */
[----:B------:R0:W-:Y:S01]  /*96b0*/  UTMACMDFLUSH ;  /* 0x00000000000079b7 */ /* 0x0001e20000000000 */
[----:B--2---:R-:W-:Y:S04]  /*96c0*/  DEPBAR.LE SB0, 0x1 ;  /* 0x000080400000791a */ /* 0x004fe80000000000 */
.L_x_114:
[----:B------:R-:W-:Y:S05]  /*96d0*/  BSYNC.RECONVERGENT B0 ;  /* 0x0000000000007941 */ /* 0x000fea0003800200 */
.L_x_113:
        /* <DEDUP_REMOVED lines=16> */
.L_x_118:
[----:B------:R-:W-:Y:S05]  /*97e0*/  BSYNC B0 ;  /* 0x0000000000007941 */ /* 0x000fea0003800000 */
.L_x_117:
        /* <DEDUP_REMOVED lines=20> */
.L_x_116:
[----:B------:R-:W-:Y:S05]  /*9930*/  BSYNC B1 ;  /* 0x0000000000017941 */ /* 0x000fea0003800000 */
.L_x_115:
[----:B--2---:R-:W-:Y:S05]  /*9940*/  VIADD R0, R80, 0xc0 ;  /* 0x000000c050007836 */ /* 0x004fea0000000000 */
        /* <DEDUP_REMOVED lines=20> */
.L_x_120:
[----:B------:R-:W-:Y:S01]  /*9a90*/  ISETP.NE.AND P0, PT, R189, RZ, PT ;  /* 0x000000ffbd00720c */ /* 0x000fe20003f05270 */
[----:B------:R-:W-:Y:S05]  /*9aa0*/  WARPSYNC.ALL ;  /* 0x0000000000007948 */ /* 0x000fea0003800000 */
[----:B------:R-:W-:Y:S01]  /*9ab0*/  R2UR UR4, R80 ;  /* 0x00000000500472ca */ /* 0x000fe200000e0000 */
[----:B------:R-:W-:Y:S01]  /*9ac0*/  BSSY.RECONVERGENT B0, `(.L_x_121) ;  /* 0x000011d000007945 */ /* 0x000fe20003800200 */
[----:B---3--:R-:W-:Y:S02]  /*9ad0*/  F2FP.F16.E5M2.UNPACK_B R11, R149 ;  /* 0x00000095ff0b723e */ /* 0x008fe400020004ff */
[----:B------:R-:W-:Y:S02]  /*9ae0*/  F2FP.F16.E5M2.UNPACK_B R10, R150 ;  /* 0x00000096ff0a723e */ /* 0x000fe400020004ff */
[----:B------:R-:W-:Y:S01]  /*9af0*/  F2FP.F16.E5M2.UNPACK_B R9, R151 ;  /* 0x00000097ff09723e */ /* 0x000fe200020004ff */
[--C-:B------:R-:W-:Y:S01]  /*9b00*/  HADD2.F32 R83, -RZ, R11.reuse.H0_H0 ;  /* 0x2000000bff537230 */ /* 0x100fe20000004100 */
[----:B----4-:R-:W-:Y:S01]  /*9b10*/  F2FP.F16.E5M2.UNPACK_B R8, R152 ;  /* 0x00000098ff08723e */ /* 0x010fe200020004ff */
[----:B------:R-:W-:Y:S01]  /*9b20*/  HADD2.F32 R84, -RZ, R11.H1_H1 ;  /* 0x3000000bff547230 */ /* 0x000fe20000004100 */
[----:B------:R-:W-:Y:S01]  /*9b30*/  F2FP.F16.E5M2.UNPACK_B R7, R153 ;  /* 0x00000099ff07723e */ /* 0x000fe200020004ff */
[--C-:B------:R-:W-:Y:S01]  /*9b40*/  HADD2.F32 R87, -RZ, R10.reuse.H0_H0 ;  /* 0x2000000aff577230 */ /* 0x100fe20000004100 */
[----:B------:R-:W-:Y:S01]  /*9b50*/  F2FP.F16.E5M2.UNPACK_B R6, R154 ;  /* 0x0000009aff06723e */ /* 0x000fe200020004ff */
[----:B------:R-:W-:Y:S01]  /*9b60*/  HADD2.F32 R88, -RZ, R10.H1_H1 ;  /* 0x3000000aff587230 */ /* 0x000fe20000004100 */
[----:B------:R-:W-:Y:S01]  /*9b70*/  F2FP.F16.E5M2.UNPACK_B R5, R155 ;  /* 0x0000009bff05723e */ /* 0x000fe200020004ff */
[--C-:B------:R-:W-:Y:S01]  /*9b80*/  HADD2.F32 R91, -RZ, R9.reuse.H0_H0 ;  /* 0x20000009ff5b7230 */ /* 0x100fe20000004100 */
[----:B-1----:R-:W-:Y:S01]  /*9b90*/  F2FP.F16.E5M2.UNPACK_B R4, R156 ;  /* 0x0000009cff04723e */ /* 0x002fe200020004ff */
[----:B------:R-:W-:Y:S01]  /*9ba0*/  HADD2.F32 R92, -RZ, R9.H1_H1 ;  /* 0x30000009ff5c7230 */ /* 0x000fe20000004100 */
[-C--:B------:R-:W-:Y:S01]  /*9bb0*/  F2FP.F16.E5M2.UNPACK_B R2, R148.reuse ;  /* 0x00000094ff02723e */ /* 0x080fe200020004ff */
[--C-:B------:R-:W-:Y:S01]  /*9bc0*/  HADD2.F32 R95, -RZ, R8.reuse.H0_H0 ;  /* 0x20000008ff5f7230 */ /* 0x100fe20000004100 */
[----:B------:R-:W-:Y:S01]  /*9bd0*/  F2FP.F16.E5M2.UNPACK_B R148, R148.H1 ;  /* 0x00000094ff94723e */ /* 0x000fe200030004ff */
[----:B------:R-:W-:Y:S01]  /*9be0*/  HADD2.F32 R97, -RZ, R8.H1_H1 ;  /* 0x30000008ff617230 */ /* 0x000fe20000004100 */
[----:B------:R-:W-:Y:S01]  /*9bf0*/  F2FP.F16.E5M2.UNPACK_B R149, R149.H1 ;  /* 0x00000095ff95723e */ /* 0x000fe200030004ff */
[--C-:B------:R-:W-:Y:S01]  /*9c00*/  HADD2.F32 R98, -RZ, R7.reuse.H0_H0 ;  /* 0x20000007ff627230 */ /* 0x100fe20000004100 */
[----:B------:R-:W-:Y:S01]  /*9c10*/  F2FP.F16.E5M2.UNPACK_B R150, R150.H1 ;  /* 0x00000096ff96723e */ /* 0x000fe200030004ff */
[----:B------:R-:W-:Y:S01]  /*9c20*/  HADD2.F32 R101, -RZ, R7.H1_H1 ;  /* 0x30000007ff657230 */ /* 0x000fe20000004100 */
[----:B------:R-:W-:Y:S01]  /*9c30*/  F2FP.F16.E5M2.UNPACK_B R151, R151.H1 ;  /* 0x00000097ff97723e */ /* 0x000fe200030004ff */
[--C-:B------:R-:W-:Y:S01]  /*9c40*/  HADD2.F32 R102, -RZ, R6.reuse.H0_H0 ;  /* 0x20000006ff667230 */ /* 0x100fe20000004100 */
[----:B------:R-:W-:Y:S01]  /*9c50*/  F2FP.F16.E5M2.UNPACK_B R138, R163 ;  /* 0x000000a3ff8a723e */ /* 0x000fe200020004ff */
[----:B------:R-:W-:Y:S01]  /*9c60*/  HADD2.F32 R105, -RZ, R6.H1_H1 ;  /* 0x30000006ff697230 */ /* 0x000fe20000004100 */
[----:B------:R-:W-:Y:S01]  /*9c70*/  R2UR UR5, R193 ;  /* 0x00000000c10572ca */ /* 0x000fe200000e0000 */
[--C-:B------:R-:W-:Y:S01]  /*9c80*/  HADD2.F32 R106, -RZ, R5.reuse.H0_H0 ;  /* 0x20000005ff6a7230 */ /* 0x100fe20000004100 */
[----:B------:R-:W-:Y:S01]  /*9c90*/  F2FP.F16.E5M2.UNPACK_B R116, R157 ;  /* 0x0000009dff74723e */ /* 0x000fe200020004ff */
[----:B------:R-:W-:Y:S01]  /*9ca0*/  HADD2.F32 R109, -RZ, R5.H1_H1 ;  /* 0x30000005ff6d7230 */ /* 0x000fe20000004100 */
[----:B------:R-:W-:Y:S01]  /*9cb0*/  F2FP.F16.E5M2.UNPACK_B R120, R158 ;  /* 0x0000009eff78723e */ /* 0x000fe200020004ff */
[--C-:B------:R-:W-:Y:S01]  /*9cc0*/  HADD2.F32 R110, -RZ, R4.reuse.H0_H0 ;  /* 0x20000004ff6e7230 */ /* 0x100fe20000004100 */
[----:B------:R-:W-:Y:S01]  /*9cd0*/  F2FP.F16.E5M2.UNPACK_B R124, R159 ;  /* 0x0000009fff7c723e */ /* 0x000fe200020004ff */
[----:B------:R-:W-:Y:S01]  /*9ce0*/  HADD2.F32 R113, -RZ, R4.H1_H1 ;  /* 0x30000004ff717230 */ /* 0x000fe20000004100 */
[----:B------:R-:W-:Y:S01]  /*9cf0*/  F2FP.F16.E5M2.UNPACK_B R128, R160 ;  /* 0x000000a0ff80723e */ /* 0x000fe200020004ff */
[----:B------:R-:W1:Y:S01]  /*9d00*/  LDTM.x64 R4, tmem[UR4+0xc0] ;  /* 0x0000c004000479ee */ /* 0x000e620008340000 */
[--C-:B------:R-:W-:Y:S01]  /*9d10*/  HADD2.F32 R0, -RZ, R2.reuse.H0_H0 ;  /* 0x20000002ff007230 */ /* 0x100fe20000004100 */
[----:B------:R-:W-:Y:S01]  /*9d20*/  NOP ;  /* 0x0000000000007918 */ /* 0x000fe20000000000 */
[----:B------:R-:W-:Y:S01]  /*9d30*/  HADD2.F32 R2, -RZ, R2.H1_H1 ;  /* 0x30000002ff027230 */ /* 0x000fe20000004100 */
[----:B------:R-:W-:Y:S01]  /*9d40*/  UIADD3 UR5, UPT, UPT, UR5, 0xa0, URZ ;  /* 0x000000a005057890 */ /* 0x000fe2000fffe0ff */
[--C-:B------:R-:W-:Y:S01]  /*9d50*/  HADD2.F32 R86, -RZ, R149.reuse.H1_H1 ;  /* 0x30000095ff567230 */ /* 0x100fe20000004100 */
[----:B------:R-:W-:Y:S01]  /*9d60*/  F2FP.F16.E5M2.UNPACK_B R132, R161 ;  /* 0x000000a1ff84723e */ /* 0x000fe200020004ff */
[--C-:B------:R-:W-:Y:S01]  /*9d70*/  HADD2.F32 R114, -RZ, R116.reuse.H0_H0 ;  /* 0x20000074ff727230 */ /* 0x100fe20000004100 */
[----:B------:R-:W-:Y:S01]  /*9d80*/  UPRMT UR5, UR37, 0x654, UR5 ;  /* 0x0000065425057896 */ /* 0x000fe20008000005 */
[----:B------:R-:W-:Y:S01]  /*9d90*/  HADD2.F32 R117, -RZ, R116.H1_H1 ;  /* 0x30000074ff757230 */ /* 0x000fe20000004100 */
[----:B------:R-:W-:Y:S01]  /*9da0*/  F2FP.F16.E5M2.UNPACK_B R136, R162 ;  /* 0x000000a2ff88723e */ /* 0x000fe200020004ff */
[--C-:B------:R-:W-:Y:S01]  /*9db0*/  HADD2.F32 R118, -RZ, R120.reuse.H0_H0 ;  /* 0x20000078ff767230 */ /* 0x100fe20000004100 */
[----:B------:R-:W-:Y:S01]  /*9dc0*/  F2FP.F16.E5M2.UNPACK_B R152, R152.H1 ;  /* 0x00000098ff98723e */ /* 0x000fe200030004ff */
[----:B------:R-:W-:Y:S01]  /*9dd0*/  HADD2.F32 R121, -RZ, R120.H1_H1 ;  /* 0x30000078ff797230 */ /* 0x000fe20000004100 */
[----:B------:R-:W-:Y:S01]  /*9de0*/  F2FP.F16.E5M2.UNPACK_B R153, R153.H1 ;  /* 0x00000099ff99723e */ /* 0x000fe200030004ff */
[--C-:B------:R-:W-:Y:S01]  /*9df0*/  HADD2.F32 R122, -RZ, R124.reuse.H0_H0 ;  /* 0x2000007cff7a7230 */ /* 0x100fe20000004100 */
[----:B------:R-:W-:Y:S01]  /*9e00*/  F2FP.F16.E5M2.UNPACK_B R154, R154.H1 ;  /* 0x0000009aff9a723e */ /* 0x000fe200030004ff */
[----:B-1----:R-:W-:Y:S01]  /*9e10*/  SYNCS.ARRIVE.TRANS64.RED.A1T0 RZ, [UR5], RZ ;  /* 0x000000ffffff79a7 */ /* 0x002fe20008100405 */
[----:B------:R-:W-:Y:S01]  /*9e20*/  HADD2.F32 R125, -RZ, R124.H1_H1 ;  /* 0x3000007cff7d7230 */ /* 0x000fe20000004100 */
[----:B------:R-:W-:Y:S01]  /*9e30*/  F2FP.F16.E5M2.UNPACK_B R155, R155.H1 ;  /* 0x0000009bff9b723e */ /* 0x000fe200030004ff */
[--C-:B------:R-:W-:Y:S01]  /*9e40*/  HADD2.F32 R126, -RZ, R128.reuse.H0_H0 ;  /* 0x20000080ff7e7230 */ /* 0x100fe20000004100 */
[----:B------:R-:W-:Y:S01]  /*9e50*/  F2FP.F16.E5M2.UNPACK_B R156, R156.H1 ;  /* 0x0000009cff9c723e */ /* 0x000fe200030004ff */
[----:B------:R-:W-:Y:S01]  /*9e60*/  HADD2.F32 R129, -RZ, R128.H1_H1 ;  /* 0x30000080ff817230 */ /* 0x000fe20000004100 */
[----:B------:R-:W-:Y:S01]  /*9e70*/  F2FP.F16.E5M2.UNPACK_B R157, R157.H1 ;  /* 0x0000009dff9d723e */ /* 0x000fe200030004ff */
[C---:B------:R-:W-:Y:S01]  /*9e80*/  FMUL R4, R78.reuse, R4 ;  /* 0x000000044e047220 */ /* 0x040fe20000400000 */
[C---:B------:R-:W-:Y:S01]  /*9e90*/  FMUL R5, R78.reuse, R5 ;  /* 0x000000054e057220 */ /* 0x040fe20000400000 */
[----:B------:R-:W-:Y:S02]  /*9ea0*/  HADD2.F32 R3, -RZ, R148.H0_H0 ;  /* 0x20000094ff037230 */ /* 0x000fe40000004100 */
        /* <DEDUP_REMOVED lines=11> */
[----:B------:R-:W-:Y:S02]  /*9f60*/  HADD2.F32 R130, -RZ, R132.H0_H0 ;  /* 0x20000084ff827230 */ /* 0x000fe40000004100 */
[C---:B------:R-:W-:Y:S01]  /*9f70*/  FMUL R6, R78.reuse, R6 ;  /* 0x000000064e067220 */ /* 0x040fe20000400000 */
[----:B------:R-:W-:Y:S02]  /*9f80*/  HADD2.F32 R82, -RZ, R148.H1_H1 ;  /* 0x30000094ff527230 */ /* 0x000fe40000004100 */
[C---:B------:R-:W-:Y:S01]  /*9f90*/  FMUL R7, R78.reuse, R7 ;  /* 0x000000074e077220 */ /* 0x040fe20000400000 */
[----:B------:R-:W-:Y:S02]  /*9fa0*/  HADD2.F32 R85, -RZ, R149.H0_H0 ;  /* 0x20000095ff557230 */ /* 0x000fe40000004100 */
[C---:B------:R-:W-:Y:S01]  /*9fb0*/  FFMA R6, R81.reuse, R3, R6 ;  /* 0x0000000351067223 */ /* 0x040fe20000000006 */
[----:B------:R-:W-:Y:S02]  /*9fc0*/  HADD2.F32 R133, -RZ, R132.H1_H1 ;  /* 0x30000084ff857230 */ /* 0x000fe40000004100 */
[C---:B------:R-:W-:Y:S01]  /*9fd0*/  FFMA R7, R81.reuse, R82, R7 ;  /* 0x0000005251077223 */ /* 0x040fe20000000007 */
[C---:B------:R-:W-:Y:S01]  /*9fe0*/  FFMA R8, R81.reuse, R83, R8 ;  /* 0x0000005351087223 */ /* 0x040fe20000000008 */
[C---:B------:R-:W-:Y:S01]  /*9ff0*/  FFMA R9, R81.reuse, R84, R9 ;  /* 0x0000005451097223 */ /* 0x040fe20000000009 */
[--C-:B------:R-:W-:Y:S02]  /*a000*/  HADD2.F32 R82, -RZ, R138.reuse.H0_H0 ;  /* 0x2000008aff527230 */ /* 0x100fe40000004100 */
[C---:B------:R-:W-:Y:S01]  /*a010*/  FMUL R10, R78.reuse, R10 ;  /* 0x0000000a4e0a7220 */ /* 0x040fe20000400000 */
[----:B------:R-:W-:Y:S02]  /*a020*/  HADD2.F32 R83, -RZ, R138.H1_H1 ;  /* 0x3000008aff537230 */ /* 0x000fe40000004100 */
[C---:B------:R-:W-:Y:S01]  /*a030*/  FMUL R11, R78.reuse, R11 ;  /* 0x0000000b4e0b7220 */ /* 0x040fe20000400000 */
[----:B------:R-:W-:Y:S02]  /*a040*/  HADD2.F32 R89, -RZ, R150.H0_H0 ;  /* 0x20000096ff597230 */ /* 0x000fe40000004100 */
[C---:B------:R-:W-:Y:S01]  /*a050*/  FFMA R10, R81.reuse, R85, R10 ;  /* 0x00000055510a7223 */ /* 0x040fe2000000000a */
[--C-:B------:R-:W-:Y:S02]  /*a060*/  HADD2.F32 R134, -RZ, R136.reuse.H0_H0 ;  /* 0x20000088ff867230 */ /* 0x100fe40000004100 */
[C---:B------:R-:W-:Y:S01]  /*a070*/  FFMA R11, R81.reuse, R86, R11 ;  /* 0x00000056510b7223 */ /* 0x040fe2000000000b */
[C---:B------:R-:W-:Y:S01]  /*a080*/  FFMA R12, R81.reuse, R87, R12 ;  /* 0x00000057510c7223 */ /* 0x040fe2000000000c */
[----:B------:R-:W-:Y:S01]  /*a090*/  FFMA R13, R81, R88, R13 ;  /* 0x00000058510d7223 */ /* 0x000fe2000000000d */
[----:B------:R-:W-:Y:S01]  /*a0a0*/  F2FP.SATFINITE.E5M2.F32.PACK_AB_MERGE_C R86, R7, R6, RZ ;  /* 0x000000060756723e */ /* 0x000fe200048060ff */
[C---:B------:R-:W-:Y:S01]  /*a0b0*/  FMUL R7, R78.reuse, R24 ;  /* 0x000000184e077220 */ /* 0x040fe20000400000 */
[----:B------:R-:W-:Y:S01]  /*a0c0*/  F2FP.SATFINITE.E5M2.F32.PACK_AB_MERGE_C R138, R11, R10, RZ ;  /* 0x0000000a0b8a723e */ /* 0x000fe200048060ff */
[C---:B------:R-:W-:Y:S01]  /*a0d0*/  FMUL R10, R78.reuse, R25 ;  /* 0x000000194e0a7220 */ /* 0x040fe20000400000 */
[C---:B------:R-:W-:Y:S01]  /*a0e0*/  FMUL R25, R78.reuse, R32 ;  /* 0x000000204e197220 */ /* 0x040fe20000400000 */
[----:B------:R-:W-:Y:S02]  /*a0f0*/  HADD2.F32 R137, -RZ, R136.H1_H1 ;  /* 0x30000088ff897230 */ /* 0x000fe40000004100 */
[C---:B------:R-:W-:Y:S01]  /*a100*/  FMUL R14, R78.reuse, R14 ;  /* 0x0000000e4e0e7220 */ /* 0x040fe20000400000 */
[----:B------:R-:W-:Y:S02]  /*a110*/  HADD2.F32 R90, -RZ, R150.H1_H1 ;  /* 0x30000096ff5a7230 */ /* 0x000fe40000004100 */
[C---:B------:R-:W-:Y:S01]  /*a120*/  FMUL R15, R78.reuse, R15 ;  /* 0x0000000f4e0f7220 */ /* 0x040fe20000400000 */
[--C-:B------:R-:W-:Y:S02]  /*a130*/  HADD2.F32 R93, -RZ, R151.reuse.H0_H0 ;  /* 0x20000097ff5d7230 */ /* 0x100fe40000004100 */
[C---:B------:R-:W-:Y:S01]  /*a140*/  FFMA R14, R81.reuse, R89, R14 ;  /* 0x00000059510e7223 */ /* 0x040fe2000000000e */
[----:B------:R-:W-:Y:S02]  /*a150*/  HADD2.F32 R94, -RZ, R151.H1_H1 ;  /* 0x30000097ff5e7230 */ /* 0x000fe40000004100 */
[C---:B------:R-:W-:Y:S01]  /*a160*/  FFMA R15, R81.reuse, R90, R15 ;  /* 0x0000005a510f7223 */ /* 0x040fe2000000000f */
[C---:B------:R-:W-:Y:S01]  /*a170*/  FFMA R16, R81.reuse, R91, R16 ;  /* 0x0000005b51107223 */ /* 0x040fe20000000010 */
[----:B------:R-:W-:Y:S01]  /*a180*/  FFMA R17, R81, R92, R17 ;  /* 0x0000005c51117223 */ /* 0x000fe20000000011 */
[C---:B------:R-:W-:Y:S01]  /*a190*/  FMUL R18, R78.reuse, R18 ;  /* 0x000000124e127220 */ /* 0x040fe20000400000 */
[C---:B------:R-:W-:Y:S01]  /*a1a0*/  FMUL R19, R78.reuse, R19 ;  /* 0x000000134e137220 */ /* 0x040fe20000400000 */
[--C-:B------:R-:W-:Y:S01]  /*a1b0*/  HADD2.F32 R96, -RZ, R152.reuse.H0_H0 ;  /* 0x20000098ff607230 */ /* 0x100fe20000004100 */
[----:B------:R-:W-:Y:S01]  /*a1c0*/  F2FP.SATFINITE.E5M2.F32.PACK_AB_MERGE_C R14, R15, R14, RZ ;  /* 0x0000000e0f0e723e */ /* 0x000fe200048060ff */
[C---:B------:R-:W-:Y:S01]  /*a1d0*/  FFMA R18, R81.reuse, R93, R18 ;  /* 0x0000005d51127223 */ /* 0x040fe20000000012 */
[C---:B------:R-:W-:Y:S01]  /*a1e0*/  FFMA R19, R81.reuse, R94, R19 ;  /* 0x0000005e51137223 */ /* 0x040fe20000000013 */
[C---:B------:R-:W-:Y:S01]  /*a1f0*/  FFMA R0, R81.reuse, R95, R0 ;  /* 0x0000005f51007223 */ /* 0x040fe20000000000 */
[----:B------:R-:W-:Y:S01]  /*a200*/  FFMA R2, R81, R97, R2 ;  /* 0x0000006151027223 */ /* 0x000fe20000000002 */
[----:B------:R-:W-:Y:S02]  /*a210*/  HADD2.F32 R99, -RZ, R152.H1_H1 ;  /* 0x30000098ff637230 */ /* 0x000fe40000004100 */
[C---:B------:R-:W-:Y:S01]  /*a220*/  FMUL R3, R78.reuse, R22 ;  /* 0x000000164e037220 */ /* 0x040fe20000400000 */
[----:B------:R-:W-:Y:S01]  /*a230*/  F2FP.SATFINITE.E5M2.F32.PACK_AB_MERGE_C R18, R19, R18, RZ ;  /* 0x000000121312723e */ /* 0x000fe200048060ff */
[C---:B------:R-:W-:Y:S01]  /*a240*/  FMUL R22, R78.reuse, R29 ;  /* 0x0000001d4e167220 */ /* 0x040fe20000400000 */
[C---:B------:R-:W-:Y:S01]  /*a250*/  FMUL R29, R78.reuse, R36 ;  /* 0x000000244e1d7220 */ /* 0x040fe20000400000 */
[C---:B------:R-:W-:Y:S01]  /*a260*/  FFMA R3, R81.reuse, R96, R3 ;  /* 0x0000006051037223 */ /* 0x040fe20000000003 */
[C---:B------:R-:W-:Y:S01]  /*a270*/  FMUL R6, R78.reuse, R23 ;  /* 0x000000174e067220 */ /* 0x040fe20000400000 */
[--C-:B------:R-:W-:Y:S02]  /*a280*/  HADD2.F32 R100, -RZ, R153.reuse.H0_H0 ;  /* 0x20000099ff647230 */ /* 0x100fe40000004100 */
[C---:B------:R-:W-:Y:S01]  /*a290*/  FMUL R11, R78.reuse, R26 ;  /* 0x0000001a4e0b7220 */ /* 0x040fe20000400000 */
[----:B------:R-:W-:Y:S02]  /*a2a0*/  HADD2.F32 R103, -RZ, R153.H1_H1 ;  /* 0x30000099ff677230 */ /* 0x000fe40000004100 */
[C---:B------:R-:W-:Y:S01]  /*a2b0*/  FFMA R6, R81.reuse, R99, R6 ;  /* 0x0000006351067223 */ /* 0x040fe20000000006 */
[C---:B------:R-:W-:Y:S01]  /*a2c0*/  FFMA R7, R81.reuse, R98, R7 ;  /* 0x0000006251077223 */ /* 0x040fe20000000007 */
[C---:B------:R-:W-:Y:S01]  /*a2d0*/  FFMA R10, R81.reuse, R101, R10 ;  /* 0x00000065510a7223 */ /* 0x040fe2000000000a */
[C---:B------:R-:W-:Y:S01]  /*a2e0*/  FFMA R11, R81.reuse, R100, R11 ;  /* 0x00000064510b7223 */ /* 0x040fe2000000000b */
[----:B------:R-:W-:Y:S01]  /*a2f0*/  FMUL R26, R78, R33 ;  /* 0x000000214e1a7220 */ /* 0x000fe20000400000 */
[----:B------:R-:W-:Y:S01]  /*a300*/  F2FP.SATFINITE.E5M2.F32.PACK_AB_MERGE_C R3, R6, R3, RZ ;  /* 0x000000030603723e */ /* 0x000fe200048060ff */
[C---:B------:R-:W-:Y:S01]  /*a310*/  FMUL R33, R78.reuse, R40 ;  /* 0x000000284e217220 */ /* 0x040fe20000400000 */
        /* <DEDUP_REMOVED lines=8> */
[C---:B------:R-:W-:Y:S01]  /*a3a0*/  FMUL R30, R78.reuse, R37 ;  /* 0x000000254e1e7220 */ /* 0x040fe20000400000 */
[C---:B------:R-:W-:Y:S01]  /*a3b0*/  FMUL R37, R78.reuse, R44 ;  /* 0x0000002c4e257220 */ /* 0x040fe20000400000 */
[C---:B------:R-:W-:Y:S01]  /*a3c0*/  FMUL R24, R78.reuse, R31 ;  /* 0x0000001f4e187220 */ /* 0x040fe20000400000 */
[----:B------:R-:W-:Y:S01]  /*a3d0*/  F2FP.F16.E5M2.UNPACK_B R158, R158.H1 ;  /* 0x0000009eff9e723e */ /* 0x000fe200030004ff */
[--C-:B------:R-:W-:Y:S02]  /*a3e0*/  HADD2.F32 R108, -RZ, R155.reuse.H0_H0 ;  /* 0x2000009bff6c7230 */ /* 0x100fe40000004100 */
[----:B------:R-:W-:Y:S01]  /*a3f0*/  FMUL R27, R78, R34 ;  /* 0x000000224e1b7220 */ /* 0x000fe20000400000 */
[----:B------:R-:W-:Y:S02]  /*a400*/  HADD2.F32 R111, -RZ, R155.H1_H1 ;  /* 0x3000009bff6f7230 */ /* 0x000fe40000004100 */
[C---:B------:R-:W-:Y:S01]  /*a410*/  FFMA R24, R81.reuse, R107, R24 ;  /* 0x0000006b51187223 */ /* 0x040fe20000000018 */
[----:B------:R-:W-:Y:S01]  /*a420*/  F2FP.F16.E5M2.UNPACK_B R159, R159.H1 ;  /* 0x0000009fff9f723e */ /* 0x000fe200030004ff */
[C---:B------:R-:W-:Y:S01]  /*a430*/  FFMA R25, R81.reuse, R106, R25 ;  /* 0x0000006a51197223 */ /* 0x040fe20000000019 */
[C---:B------:R-:W-:Y:S01]  /*a440*/  FFMA R26, R81.reuse, R109, R26 ;  /* 0x0000006d511a7223 */ /* 0x040fe2000000001a */
[----:B------:R-:W-:Y:S01]  /*a450*/  F2FP.F16.E5M2.UNPACK_B R160, R160.H1 ;  /* 0x000000a0ffa0723e */ /* 0x000fe200030004ff */
[C---:B------:R-:W-:Y:S01]  /*a460*/  FFMA R27, R81.reuse, R108, R27 ;  /* 0x0000006c511b7223 */ /* 0x040fe2000000001b */
[----:B------:R-:W-:Y:S01]  /*a470*/  F2FP.SATFINITE.E5M2.F32.PACK_AB_MERGE_C R6, R24, R23, RZ ;  /* 0x000000171806723e */ /* 0x000fe200048060ff */
[C---:B------:R-:W-:Y:S01]  /*a480*/  FMUL R34, R78.reuse, R41 ;  /* 0x000000294e227220 */ /* 0x040fe20000400000 */
[C---:B------:R-:W-:Y:S01]  /*a490*/  FMUL R41, R78.reuse, R48 ;  /* 0x000000304e297220 */ /* 0x040fe20000400000 */
[----:B------:R-:W-:Y:S01]  /*a4a0*/  FMUL R28, R78, R35 ;  /* 0x000000234e1c7220 */ /* 0x000fe20000400000 */
[----:B------:R-:W-:Y:S01]  /*a4b0*/  F2FP.F16.E5M2.UNPACK_B R161, R161.H1 ;  /* 0x000000a1ffa1723e */ /* 0x000fe200030004ff */
[--C-:B------:R-:W-:Y:S01]  /*a4c0*/  HADD2.F32 R112, -RZ, R156.reuse.H0_H0 ;  /* 0x2000009cff707230 */ /* 0x100fe20000004100 */
[----:B------:R-:W-:Y:S01]  /*a4d0*/  F2FP.SATFINITE.E5M2.F32.PACK_AB_MERGE_C R6, R22, R21, R6 ;  /* 0x000000151606723e */ /* 0x000fe20004806006 */
[C---:B------:R-:W-:Y:S01]  /*a4e0*/  FFMA R28, R81.reuse, R111, R28 ;  /* 0x0000006f511c7223 */ /* 0x040fe2000000001c */
[C---:B------:R-:W-:Y:S01]  /*a4f0*/  FFMA R29, R81.reuse, R110, R29 ;  /* 0x0000006e511d7223 */ /* 0x040fe2000000001d */
[C---:B------:R-:W-:Y:S01]  /*a500*/  FFMA R30, R81.reuse, R113, R30 ;  /* 0x00000071511e7223 */ /* 0x040fe2000000001e */
[----:B------:R-:W-:Y:S02]  /*a510*/  HADD2.F32 R115, -RZ, R156.H1_H1 ;  /* 0x3000009cff737230 */ /* 0x000fe40000004100 */
[C---:B------:R-:W-:Y:S01]  /*a520*/  FMUL R31, R78.reuse, R38 ;  /* 0x000000264e1f7220 */ /* 0x040fe20000400000 */
[----:B------:R-:W-:Y:S01]  /*a530*/  F2FP.F16.E5M2.UNPACK_B R162, R162.H1 ;  /* 0x000000a2ffa2723e */ /* 0x000fe200030004ff */
[C---:B------:R-:W-:Y:S01]  /*a540*/  FMUL R38, R78.reuse, R45 ;  /* 0x0000002d4e267220 */ /* 0x040fe20000400000 */
[C---:B------:R-:W-:Y:S01]  /*a550*/  FMUL R45, R78.reuse, R52 ;  /* 0x000000344e2d7220 */ /* 0x040fe20000400000 */
[----:B------:R-:W-:Y:S01]  /*a560*/  F2FP.F16.E5M2.UNPACK_B R163, R163.H1 ;  /* 0x000000a3ffa3723e */ /* 0x000fe200030004ff */
[----:B------:R-:W-:Y:S01]  /*a570*/  FFMA R31, R81, R112, R31 ;  /* 0x00000070511f7223 */ /* 0x000fe2000000001f */
[----:B------:R-:W-:Y:S01]  /*a580*/  FMUL R52, R78, R59 ;  /* 0x0000003b4e347220 */ /* 0x000fe20000400000 */
[----:B------:R-:W-:Y:S01]  /*a590*/  IADD3 R76, PT, PT, R76, 0x1, RZ ;  /* 0x000000014c4c7810 */ /* 0x000fe20007ffe0ff */
[C---:B------:R-:W-:Y:S01]  /*a5a0*/  FMUL R59, R78.reuse, R66 ;  /* 0x000000424e3b7220 */ /* 0x040fe20000400000 */
[----:B------:R-:W-:Y:S01]  /*a5b0*/  F2FP.SATFINITE.E5M2.F32.PACK_AB_MERGE_C R66, R13, R12, R14 ;  /* 0x0000000c0d42723e */ /* 0x000fe2000480600e */
[C---:B------:R-:W-:Y:S01]  /*a5c0*/  FMUL R32, R78.reuse, R39 ;  /* 0x000000274e207220 */ /* 0x040fe20000400000 */
[--C-:B------:R-:W-:Y:S02]  /*a5d0*/  HADD2.F32 R116, -RZ, R157.reuse.H0_H0 ;  /* 0x2000009dff747230 */ /* 0x100fe40000004100 */
[C---:B------:R-:W-:Y:S01]  /*a5e0*/  FMUL R35, R78.reuse, R42 ;  /* 0x0000002a4e237220 */ /* 0x040fe20000400000 */
[----:B------:R-:W-:Y:S02]  /*a5f0*/  HADD2.F32 R119, -RZ, R157.H1_H1 ;  /* 0x3000009dff777230 */ /* 0x000fe40000004100 */
[C---:B------:R-:W-:Y:S01]  /*a600*/  FFMA R32, R81.reuse, R115, R32 ;  /* 0x0000007351207223 */ /* 0x040fe20000000020 */
[----:B------:R-:W-:Y:S01]  /*a610*/  FMUL R36, R78, R43 ;  /* 0x0000002b4e247220 */ /* 0x000fe20000400000 */
[C---:B------:R-:W-:Y:S01]  /*a620*/  FFMA R33, R81.reuse, R114, R33 ;  /* 0x0000007251217223 */ /* 0x040fe20000000021 */
[C---:B------:R-:W-:Y:S01]  /*a630*/  FFMA R34, R81.reuse, R117, R34 ;  /* 0x0000007551227223 */ /* 0x040fe20000000022 */
[--C-:B------:R-:W-:Y:S01]  /*a640*/  HADD2.F32 R120, -RZ, R158.reuse.H0_H0 ;  /* 0x2000009eff787230 */ /* 0x100fe20000004100 */
[----:B------:R-:W-:Y:S01]  /*a650*/  F2FP.SATFINITE.E5M2.F32.PACK_AB_MERGE_C R32, R32, R31, RZ ;  /* 0x0000001f2020723e */ /* 0x000fe200048060ff */
[C---:B------:R-:W-:Y:S01]  /*a660*/  FFMA R35, R81.reuse, R116, R35 ;  /* 0x0000007451237223 */ /* 0x040fe20000000023 */
[----:B------:R-:W-:Y:S02]  /*a670*/  HADD2.F32 R123, -RZ, R158.H1_H1 ;  /* 0x3000009eff7b7230 */ /* 0x000fe40000004100 */
[----:B------:R-:W-:Y:S01]  /*a680*/  FMUL R39, R78, R46 ;  /* 0x0000002e4e277220 */ /* 0x000fe20000400000 */
[----:B------:R-:W-:Y:S01]  /*a690*/  F2FP.SATFINITE.E5M2.F32.PACK_AB_MERGE_C R32, R30, R29, R32 ;  /* 0x0000001d1e20723e */ /* 0x000fe20004806020 */
[C---:B------:R-:W-:Y:S01]  /*a6a0*/  FFMA R36, R81.reuse, R119, R36 ;  /* 0x0000007751247223 */ /* 0x040fe20000000024 */
[C---:B------:R-:W-:Y:S01]  /*a6b0*/  FMUL R40, R78.reuse, R47 ;  /* 0x0000002f4e287220 */ /* 0x040fe20000400000 */
[C---:B------:R-:W-:Y:S01]  /*a6c0*/  FFMA R37, R81.reuse, R118, R37 ;  /* 0x0000007651257223 */ /* 0x040fe20000000025 */
[C---:B------:R-:W-:Y:S01]  /*a6d0*/  FFMA R38, R81.reuse, R121, R38 ;  /* 0x0000007951267223 */ /* 0x040fe20000000026 */
[C---:B------:R-:W-:Y:S01]  /*a6e0*/  FMUL R42, R78.reuse, R49 ;  /* 0x000000314e2a7220 */ /* 0x040fe20000400000 */
        /* <DEDUP_REMOVED lines=8> */
[C---:B------:R-:W-:Y:S01]  /*a770*/  FMUL R57, R78.reuse, R64 ;  /* 0x000000404e397220 */ /* 0x040fe20000400000 */
[----:B------:R-:W-:Y:S01]  /*a780*/  FFMA R42, R81, R125, R42 ;  /* 0x0000007d512a7223 */ /* 0x000fe2000000002a */
[C---:B------:R-:W-:Y:S01]  /*a790*/  FMUL R46, R78.reuse, R53 ;  /* 0x000000354e2e7220 */ /* 0x040fe20000400000 */
[--C-:B------:R-:W-:Y:S01]  /*a7a0*/  HADD2.F32 R128, -RZ, R160.reuse.H0_H0 ;  /* 0x200000a0ff807230 */ /* 0x100fe20000004100 */
[----:B------:R-:W-:Y:S01]  /*a7b0*/  F2FP.SATFINITE.E5M2.F32.PACK_AB_MERGE_C R64, R5, R4, R86 ;  /* 0x000000040540723e */ /* 0x000fe20004806056 */
[C---:B------:R-:W-:Y:S01]  /*a7c0*/  FMUL R51, R78.reuse, R58 ;  /* 0x0000003a4e337220 */ /* 0x040fe20000400000 */
[C---:B------:R-:W-:Y:S01]  /*a7d0*/  FMUL R53, R78.reuse, R60 ;  /* 0x0000003c4e357220 */ /* 0x040fe20000400000 */
[C---:B------:R-:W-:Y:S01]  /*a7e0*/  FFMA R43, R81.reuse, R124, R43 ;  /* 0x0000007c512b7223 */ /* 0x040fe2000000002b */
[----:B------:R-:W-:Y:S02]  /*a7f0*/  HADD2.F32 R131, -RZ, R160.H1_H1 ;  /* 0x300000a0ff837230 */ /* 0x000fe40000004100 */
[C---:B------:R-:W-:Y:S01]  /*a800*/  FMUL R47, R78.reuse, R54 ;  /* 0x000000364e2f7220 */ /* 0x040fe20000400000 */
[C---:B------:R-:W-:Y:S01]  /*a810*/  FMUL R58, R78.reuse, R65 ;  /* 0x000000414e3a7220 */ /* 0x040fe20000400000 */
[----:B------:R-:W-:Y:S01]  /*a820*/  FMUL R60, R78, R67 ;  /* 0x000000434e3c7220 */ /* 0x000fe20000400000 */
[----:B------:R-:W-:Y:S01]  /*a830*/  F2FP.SATFINITE.E5M2.F32.PACK_AB_MERGE_C R5, R20, R11, RZ ;  /* 0x0000000b1405723e */ /* 0x000fe200048060ff */
[----:B------:R-:W-:Y:S01]  /*a840*/  FFMA R44, R81, R127, R44 ;  /* 0x0000007f512c7223 */ /* 0x000fe2000000002c */
[C---:B------:R-:W-:Y:S01]  /*a850*/  FMUL R48, R78.reuse, R55 ;  /* 0x000000374e307220 */ /* 0x040fe20000400000 */
[----:B------:R-:W-:Y:S01]  /*a860*/  F2FP.SATFINITE.E5M2.F32.PACK_AB_MERGE_C R65, R9, R8, R138 ;  /* 0x000000080941723e */ /* 0x000fe2000480608a */
[----:B------:R-:W-:Y:S01]  /*a870*/  FFMA R45, R81, R126, R45 ;  /* 0x0000007e512d7223 */ /* 0x000fe2000000002d */
[----:B------:R-:W-:Y:S01]  /*a880*/  F2FP.SATFINITE.E5M2.F32.PACK_AB_MERGE_C R67, R17, R16, R18 ;  /* 0x000000101143723e */ /* 0x000fe20004806012 */
[----:B------:R-:W-:Y:S01]  /*a890*/  FMUL R49, R78, R56 ;  /* 0x000000384e317220 */ /* 0x000fe20000400000 */
[C---:B------:R-:W-:Y:S01]  /*a8a0*/  FFMA R46, R81.reuse, R129, R46 ;  /* 0x00000081512e7223 */ /* 0x040fe2000000002e */
[--C-:B------:R-:W-:Y:S02]  /*a8b0*/  HADD2.F32 R132, -RZ, R161.reuse.H0_H0 ;  /* 0x200000a1ff847230 */ /* 0x100fe40000004100 */
[C---:B------:R-:W-:Y:S01]  /*a8c0*/  FFMA R47, R81.reuse, R128, R47 ;  /* 0x00000080512f7223 */ /* 0x040fe2000000002f */
[----:B------:R1:W-:Y:S01]  /*a8d0*/  STS.128 [R172+UR49+0xa200], R64 ;  /* 0x00a20040ac007988 */ /* 0x0003e20008000c31 */
[----:B------:R-:W-:Y:S01]  /*a8e0*/  HADD2.F32 R135, -RZ, R161.H1_H1 ;  /* 0x300000a1ff877230 */ /* 0x000fe20000004100 */
[----:B------:R-:W-:Y:S01]  /*a8f0*/  F2FP.SATFINITE.E5M2.F32.PACK_AB_MERGE_C R5, R10, R7, R5 ;  /* 0x000000070a05723e */ /* 0x000fe20004806005 */
[C---:B------:R-:W-:Y:S01]  /*a900*/  FFMA R48, R81.reuse, R131, R48 ;  /* 0x0000008351307223 */ /* 0x040fe20000000030 */
[----:B------:R-:W-:Y:S01]  /*a910*/  F2FP.SATFINITE.E5M2.F32.PACK_AB_MERGE_C R7, R28, R27, RZ ;  /* 0x0000001b1c07723e */ /* 0x000fe200048060ff */
        /* <DEDUP_REMOVED lines=8> */
[----:B------:R-:W-:Y:S01]  /*a9a0*/  FMUL R56, R78, R63 ;  /* 0x0000003f4e387220 */ /* 0x000fe20000400000 */
[----:B------:R-:W-:Y:S01]  /*a9b0*/  F2FP.SATFINITE.E5M2.F32.PACK_AB_MERGE_C R4, R2, R0, R3 ;  /* 0x000000000204723e */ /* 0x000fe20004806003 */
[C---:B------:R-:W-:Y:S01]  /*a9c0*/  FFMA R53, R81.reuse, R134, R53 ;  /* 0x0000008651357223 */ /* 0x040fe20000000035 */
[----:B------:R-:W-:Y:S01]  /*a9d0*/  F2FP.SATFINITE.E5M2.F32.PACK_AB_MERGE_C R7, R26, R25, R7 ;  /* 0x000000191a07723e */ /* 0x000fe20004806007 */
[C---:B------:R-:W-:Y:S01]  /*a9e0*/  FFMA R54, R81.reuse, R137, R54 ;  /* 0x0000008951367223 */ /* 0x040fe20000000036 */
[--C-:B------:R-:W-:Y:S02]  /*a9f0*/  HADD2.F32 R84, -RZ, R163.reuse.H0_H0 ;  /* 0x200000a3ff547230 */ /* 0x100fe40000004100 */
[C---:B------:R-:W-:Y:S01]  /*aa00*/  FFMA R55, R81.reuse, R136, R55 ;  /* 0x0000008851377223 */ /* 0x040fe20000000037 */
[----:B------:R-:W-:Y:S01]  /*aa10*/  HADD2.F32 R85, -RZ, R163.H1_H1 ;  /* 0x300000a3ff557230 */ /* 0x000fe20000004100 */
[----:B------:R1:W-:Y:S01]  /*aa20*/  STS.128 [R192+0xa010], R4 ;  /* 0x00a01004c0007388 */ /* 0x0003e20000000c00 */
[----:B------:R-:W-:Y:S01]  /*aa30*/  F2FP.SATFINITE.E5M2.F32.PACK_AB_MERGE_C R35, R36, R35, RZ ;  /* 0x000000232423723e */ /* 0x000fe200048060ff */
[C---:B------:R-:W-:Y:S01]  /*aa40*/  FFMA R56, R81.reuse, R139, R56 ;  /* 0x0000008b51387223 */ /* 0x040fe20000000038 */
[----:B------:R-:W-:Y:S01]  /*aa50*/  F2FP.SATFINITE.E5M2.F32.PACK_AB_MERGE_C R39, R40, R39, RZ ;  /* 0x000000272827723e */ /* 0x000fe200048060ff */
[C---:B------:R-:W-:Y:S01]  /*aa60*/  FFMA R57, R81.reuse, R82, R57 ;  /* 0x0000005251397223 */ /* 0x040fe20000000039 */
[----:B------:R-:W-:Y:S01]  /*aa70*/  F2FP.SATFINITE.E5M2.F32.PACK_AB_MERGE_C R43, R44, R43, RZ ;  /* 0x0000002b2c2b723e */ /* 0x000fe200048060ff */
[C---:B------:R-:W-:Y:S01]  /*aa80*/  FFMA R58, R81.reuse, R83, R58 ;  /* 0x00000053513a7223 */ /* 0x040fe2000000003a */
[C---:B------:R-:W-:Y:S01]  /*aa90*/  FFMA R59, R81.reuse, R84, R59 ;  /* 0x00000054513b7223 */ /* 0x040fe2000000003b */
[----:B------:R-:W-:Y:S01]  /*aaa0*/  F2FP.SATFINITE.E5M2.F32.PACK_AB_MERGE_C R33, R34, R33, R35 ;  /* 0x000000212221723e */ /* 0x000fe20004806023 */
        /* <DEDUP_REMOVED lines=11> */
[----:B------:R-:W-:Y:S05]  /*ab60*/  F2FP.SATFINITE.E5M2.F32.PACK_AB_MERGE_C R51, R58, R57, R59 ;  /* 0x000000393a33723e */ /* 0x000fea000480603b */
        /* <DEDUP_REMOVED lines=18> */
.L_x_122:
[----:B------:R-:W-:Y:S05]  /*ac90*/  BSYNC.RECONVERGENT B0 ;  /* 0x0000000000007941 */ /* 0x000fea0003800200 */
.L_x_121:
[----:B------:R-:W-:Y:S01]  /*aca0*/  BAR.SYNC.DEFER_BLOCKING 0x1, 0x80 ;  /* 0x0042000000007b1d */ /* 0x000fe20000010000 */
[----:B------:R-:W-:Y:S01]  /*acb0*/  ISETP.NE.AND P2, PT, R190, RZ, PT ;  /* 0x000000ffbe00720c */ /* 0x000fe20003f45270 */
[----:B------:R-:W-:Y:S01]  /*acc0*/  IMAD.IADD R20, R75, 0x1, R147 ;  /* 0x000000014b147824 */ /* 0x000fe200078e0293 */
[----:B------:R-:W-:Y:S01]  /*acd0*/  ISETP.NE.AND P0, PT, R191, 0x2, PT ;  /* 0x00000002bf00780c */ /* 0x000fe20003f05270 */
[----:B------:R-:W-:Y:S01]  /*ace0*/  IMAD.IADD R21, R77, 0x1, R170 ;  /* 0x000000014d157824 */ /* 0x000fe200078e02aa */
[----:B------:R-:W-:Y:S02]  /*acf0*/  ISETP.NE.AND P1, PT, R76, 0x2, PT ;  /* 0x000000024c00780c */ /* 0x000fe40003f25270 */
[----:B------:R-:W-:Y:S02]  /*ad00*/  SEL R3, RZ, 0x1, P0 ;  /* 0x00000001ff037807 */ /* 0x000fe40000000000 */
[----:B------:R-:W-:Y:S02]  /*ad10*/  SEL R0, RZ, 0x1, P1 ;  /* 0x00000001ff007807 */ /* 0x000fe40000800000 */
[----:B------:R-:W-:Y:S02]  /*ad20*/  LOP3.LUT R182, R182, R3, RZ, 0x3c, !PT ;  /* 0x00000003b6b67212 */ /* 0x000fe400078e3cff */
[----:B------:R-:W-:Y:S02]  /*ad30*/  LOP3.LUT R183, R183, R0, RZ, 0x3c, !PT ;  /* 0x00000000b7b77212 */ /* 0x000fe400078e3cff */
[----:B------:R-:W-:Y:S02]  /*ad40*/  @P2 R2UR UR36, R179 ;  /* 0x00000000b32422ca */ /* 0x000fe400000e0000 */
[----:B------:R-:W-:Y:S02]  /*ad50*/  SEL R191, R191, RZ, P0 ;  /* 0x000000ffbfbf7207 */ /* 0x000fe40000000000 */
[----:B------:R-:W-:Y:S01]  /*ad60*/  SEL R76, R76, RZ, P1 ;  /* 0x000000ff4c4c7207 */ /* 0x000fe20000800000 */
[----:B------:R-:W-:Y:S10]  /*ad70*/  @P2 BRA `(.L_x_123) ;  /* 0xffffff9800d82947 */ /* 0x000ff4000383ffff */
[----:B------:R-:W-:Y:S05]  /*ad80*/  EXIT ;  /* 0x000000000000794d */ /* 0x000fea0003800000 */
.L_x_19:
[----:B--2---:R2:W1:Y:S02]  /*ad90*/  SYNCS.PHASECHK.TRANS64.TRYWAIT P0, [R3+URZ+0xc0], R2 ;  /* 0x0000c002030075a7 */ /* 0x00446400080011ff */
[----:B-1----:R-:W-:Y:S05]  /*ada0*/  @!P0 NANOSLEEP.SYNCS 0x989680 ;  /* 0x009896800000895d */ /* 0x002fea0003900000 */
[----:B------:R-:W1:Y:S02]  /*adb0*/  @!P0 SYNCS.PHASECHK.TRANS64 P0, [R3+URZ+0xc0], R2 ;  /* 0x0000c002030085a7 */ /* 0x000e6400080010ff */
[----:B-1----:R-:W-:Y:S05]  /*adc0*/  @!P0 BRA `(.L_x_19) ;  /* 0xfffffffc00f08947 */ /* 0x002fea000383ffff */
[----:B------:R-:W-:Y:S05]  /*add0*/  BRA `(.L_x_124) ;  /* 0xffffff6400e07947 */ /* 0x000fea000383ffff */
.L_x_22:
[----:B-1----:R-:W-:-:S07]  /*ade0*/  MOV R2, UR33 ;  /* 0x0000002100027c02 */ /* 0x002fce0008000f00 */
.L_x_125:
[----:B-1----:R1:W2:Y:S02]  /*adf0*/  SYNCS.PHASECHK.TRANS64.TRYWAIT P0, [R2+URZ+0x10], R5 ;  /* 0x00001005020075a7 */ /* 0x0022a400080011ff */
[----:B--2---:R-:W-:Y:S05]  /*ae00*/  @!P0 NANOSLEEP.SYNCS 0x989680 ;  /* 0x009896800000895d */ /* 0x004fea0003900000 */
[----:B------:R-:W2:Y:S02]  /*ae10*/  @!P0 SYNCS.PHASECHK.TRANS64 P0, [R2+URZ+0x10], R5 ;  /* 0x00001005020085a7 */ /* 0x000ea400080010ff */
[----:B--2---:R-:W-:Y:S05]  /*ae20*/  @!P0 BRA `(.L_x_125) ;  /* 0xfffffffc00f08947 */ /* 0x004fea000383ffff */
[----:B------:R-:W-:Y:S05]  /*ae30*/  BRA `(.L_x_21) ;  /* 0xffffff6800307947 */ /* 0x000fea000383ffff */
.L_x_28:
[----:B-1----:R-:W-:-:S07]  /*ae40*/  MOV R2, UR17 ;  /* 0x0000001100027c02 */ /* 0x002fce0008000f00 */
.L_x_126:
[----:B-1----:R1:W2:Y:S02]  /*ae50*/  SYNCS.PHASECHK.TRANS64.TRYWAIT P0, [R2+URZ+0x10], R5 ;  /* 0x00001005020075a7 */ /* 0x0022a400080011ff */
[----:B--2---:R-:W-:Y:S05]  /*ae60*/  @!P0 NANOSLEEP.SYNCS 0x989680 ;  /* 0x009896800000895d */ /* 0x004fea0003900000 */
[----:B------:R-:W2:Y:S02]  /*ae70*/  @!P0 SYNCS.PHASECHK.TRANS64 P0, [R2+URZ+0x10], R5 ;  /* 0x00001005020085a7 */ /* 0x000ea400080010ff */
[----:B--2---:R-:W-:Y:S05]  /*ae80*/  @!P0 BRA `(.L_x_126) ;  /* 0xfffffffc00f08947 */ /* 0x004fea000383ffff */
[----:B------:R-:W-:Y:S05]  /*ae90*/  BRA `(.L_x_27) ;  /* 0xffffff6800d87947 */ /* 0x000fea000383ffff */
.L_x_32:
[----:B-1----:R1:W2:Y:S02]  /*aea0*/  SYNCS.PHASECHK.TRANS64.TRYWAIT P0, [R2+URZ+0x70], R3 ;  /* 0x00007003020075a7 */ /* 0x0022a400080011ff */
[----:B--2---:R-:W-:Y:S05]  /*aeb0*/  @!P0 NANOSLEEP.SYNCS 0x989680 ;  /* 0x009896800000895d */ /* 0x004fea0003900000 */
[----:B------:R-:W2:Y:S02]  /*aec0*/  @!P0 SYNCS.PHASECHK.TRANS64 P0, [R2+URZ+0x70], R3 ;  /* 0x00007003020085a7 */ /* 0x000ea400080010ff */
[----:B--2---:R-:W-:Y:S05]  /*aed0*/  @!P0 BRA `(.L_x_32) ;  /* 0xfffffffc00f08947 */ /* 0x004fea000383ffff */
[----:B------:R-:W-:Y:S05]  /*aee0*/  BRA `(.L_x_127) ;  /* 0xffffff6c00687947 */ /* 0x000fea000383ffff */
.L_x_36:
[----:B----4-:R-:W-:-:S07]  /*aef0*/  MOV R0, UR4 ;  /* 0x0000000400007c02 */ /* 0x010fce0008000f00 */
.L_x_128:
[----:B-1----:R1:W2:Y:S02]  /*af00*/  SYNCS.PHASECHK.TRANS64.TRYWAIT P0, [R0+URZ], R3 ;  /* 0x00000003000075a7 */ /* 0x0022a400080011ff */
[----:B--2---:R-:W-:Y:S05]  /*af10*/  @!P0 NANOSLEEP.SYNCS 0x989680 ;  /* 0x009896800000895d */ /* 0x004fea0003900000 */
[----:B------:R-:W2:Y:S02]  /*af20*/  @!P0 SYNCS.PHASECHK.TRANS64 P0, [R0+URZ], R3 ;  /* 0x00000003000085a7 */ /* 0x000ea400080010ff */
[----:B--2---:R-:W-:Y:S05]  /*af30*/  @!P0 BRA `(.L_x_128) ;  /* 0xfffffffc00f08947 */ /* 0x004fea000383ffff */
[----:B------:R-:W-:Y:S05]  /*af40*/  BRA `(.L_x_129) ;  /* 0xffffff7000d87947 */ /* 0x000fea000383ffff */
.L_x_39:
[----:B-1----:R1:W2:Y:S02]  /*af50*/  SYNCS.PHASECHK.TRANS64.TRYWAIT P0, [R0+URZ+0xb0], R5 ;  /* 0x0000b005000075a7 */ /* 0x0022a400080011ff */
[----:B--2---:R-:W-:Y:S05]  /*af60*/  @!P0 NANOSLEEP.SYNCS 0x989680 ;  /* 0x009896800000895d */ /* 0x004fea0003900000 */
[----:B------:R-:W2:Y:S02]  /*af70*/  @!P0 SYNCS.PHASECHK.TRANS64 P0, [R0+URZ+0xb0], R5 ;  /* 0x0000b005000085a7 */ /* 0x000ea400080010ff */
[----:B--2---:R-:W-:Y:S05]  /*af80*/  @!P0 BRA `(.L_x_39) ;  /* 0xfffffffc00f08947 */ /* 0x004fea000383ffff */
[----:B------:R-:W-:Y:S05]  /*af90*/  BRA `(.L_x_130) ;  /* 0xffffff7400347947 */ /* 0x000fea000383ffff */
.L_x_40:
[----:B------:R-:W-:-:S07]  /*afa0*/  MOV R0, UR5 ;  /* 0x0000000500007c02 */ /* 0x000fce0008000f00 */
.L_x_131:
[----:B-1----:R1:W2:Y:S02]  /*afb0*/  SYNCS.PHASECHK.TRANS64.TRYWAIT P0, [R0+URZ+0x80], R5 ;  /* 0x00008005000075a7 */ /* 0x0022a400080011ff */
[----:B--2---:R-:W-:Y:S05]  /*afc0*/  @!P0 NANOSLEEP.SYNCS 0x989680 ;  /* 0x009896800000895d */ /* 0x004fea0003900000 */
[----:B------:R-:W2:Y:S02]  /*afd0*/  @!P0 SYNCS.PHASECHK.TRANS64 P0, [R0+URZ+0x80], R5 ;  /* 0x00008005000085a7 */ /* 0x000ea400080010ff */
[----:B--2---:R-:W-:Y:S05]  /*afe0*/  @!P0 BRA `(.L_x_131) ;  /* 0xfffffffc00f08947 */ /* 0x004fea000383ffff */
[----:B------:R-:W-:Y:S05]  /*aff0*/  BRA `(.L_x_132) ;  /* 0xffffff7400447947 */ /* 0x000fea000383ffff */
.L_x_41:
[----:B-1----:R1:W2:Y:S02]  /*b000*/  SYNCS.PHASECHK.TRANS64.TRYWAIT P1, [R0+URZ+0x70], R5 ;  /* 0x00007005000075a7 */ /* 0x0022a400080211ff */
[----:B--2---:R-:W-:Y:S05]  /*b010*/  @!P1 NANOSLEEP.SYNCS 0x989680 ;  /* 0x009896800000995d */ /* 0x004fea0003900000 */
[----:B------:R-:W2:Y:S02]  /*b020*/  @!P1 SYNCS.PHASECHK.TRANS64 P1, [R0+URZ+0x70], R5 ;  /* 0x00007005000095a7 */ /* 0x000ea400080210ff */
[----:B--2---:R-:W-:Y:S05]  /*b030*/  @!P1 BRA `(.L_x_41) ;  /* 0xfffffffc00f09947 */ /* 0x004fea000383ffff */
[----:B------:R-:W-:Y:S05]  /*b040*/  BRA `(.L_x_133) ;  /* 0xffffff7400747947 */ /* 0x000fea000383ffff */
.L_x_44:
[----:B------:R-:W-:-:S07]  /*b050*/  MOV R0, UR5 ;  /* 0x0000000500007c02 */ /* 0x000fce0008000f00 */
.L_x_134:
[----:B-1----:R1:W2:Y:S02]  /*b060*/  SYNCS.PHASECHK.TRANS64.TRYWAIT P0, [R0+URZ+0x80], R3 ;  /* 0x00008003000075a7 */ /* 0x0022a400080011ff */
[----:B--2---:R-:W-:Y:S05]  /*b070*/  @!P0 NANOSLEEP.SYNCS 0x989680 ;  /* 0x009896800000895d */ /* 0x004fea0003900000 */
[----:B------:R-:W2:Y:S02]  /*b080*/  @!P0 SYNCS.PHASECHK.TRANS64 P0, [R0+URZ+0x80], R3 ;  /* 0x00008003000085a7 */ /* 0x000ea400080010ff */
[----:B--2---:R-:W-:Y:S05]  /*b090*/  @!P0 BRA `(.L_x_134) ;  /* 0xfffffffc00f08947 */ /* 0x004fea000383ffff */
[----:B------:R-:W-:Y:S05]  /*b0a0*/  BRA `(.L_x_43) ;  /* 0xffffff7400c87947 */ /* 0x000fea000383ffff */
.L_x_51:
[----:B-1----:R1:W2:Y:S02]  /*b0b0*/  SYNCS.PHASECHK.TRANS64.TRYWAIT P1, [R0+URZ+0x70], R5 ;  /* 0x00007005000075a7 */ /* 0x0022a400080211ff */
[----:B--2---:R-:W-:Y:S05]  /*b0c0*/  @!P1 NANOSLEEP.SYNCS 0x989680 ;  /* 0x009896800000995d */ /* 0x004fea0003900000 */
[----:B------:R-:W2:Y:S02]  /*b0d0*/  @!P1 SYNCS.PHASECHK.TRANS64 P1, [R0+URZ+0x70], R5 ;  /* 0x00007005000095a7 */ /* 0x000ea400080210ff */
[----:B--2---:R-:W-:Y:S05]  /*b0e0*/  @!P1 BRA `(.L_x_51) ;  /* 0xfffffffc00f09947 */ /* 0x004fea000383ffff */
[----:B------:R-:W-:Y:S05]  /*b0f0*/  BRA `(.L_x_135) ;  /* 0xffffff7c00287947 */ /* 0x000fea000383ffff */
.L_x_52:
[----:B------:R-:W-:-:S07]  /*b100*/  MOV R3, UR8 ;  /* 0x0000000800037c02 */ /* 0x000fce0008000f00 */
.L_x_136:
[----:B-1----:R1:W2:Y:S02]  /*b110*/  SYNCS.PHASECHK.TRANS64.TRYWAIT P0, [R3+URZ+0xa0], R0 ;  /* 0x0000a000030075a7 */ /* 0x0022a400080011ff */
[----:B--2---:R-:W-:Y:S05]  /*b120*/  @!P0 NANOSLEEP.SYNCS 0x989680 ;  /* 0x009896800000895d */ /* 0x004fea0003900000 */
[----:B------:R-:W2:Y:S02]  /*b130*/  @!P0 SYNCS.PHASECHK.TRANS64 P0, [R3+URZ+0xa0], R0 ;  /* 0x0000a000030085a7 */ /* 0x000ea400080010ff */
[----:B--2---:R-:W-:Y:S05]  /*b140*/  @!P0 BRA `(.L_x_136) ;  /* 0xfffffffc00f08947 */ /* 0x004fea000383ffff */
[----:B------:R-:W-:Y:S05]  /*b150*/  BRA `(.L_x_137) ;  /* 0xffffff7c00607947 */ /* 0x000fea000383ffff */
.L_x_55:
[----:B------:R-:W-:Y:S07]  /*b160*/  MOV R0, UR7 ;  /* 0x0000000700007c02 */ /* 0x000fee0008000f00 */
.L_x_138:
[----:B-1----:R1:W2:Y:S02]  /*b170*/  SYNCS.PHASECHK.TRANS64.TRYWAIT P0, [R0+URZ], R3 ;  /* 0x00000003000075a7 */ /* 0x0022a400080011ff */
[----:B--2---:R-:W-:Y:S05]  /*b180*/  @!P0 NANOSLEEP.SYNCS 0x989680 ;  /* 0x009896800000895d */ /* 0x004fea0003900000 */
[----:B------:R-:W2:Y:S02]  /*b190*/  @!P0 SYNCS.PHASECHK.TRANS64 P0, [R0+URZ], R3 ;  /* 0x00000003000085a7 */ /* 0x000ea400080010ff */
[----:B--2---:R-:W-:Y:S05]  /*b1a0*/  @!P0 BRA `(.L_x_138) ;  /* 0xfffffffc00f08947 */ /* 0x004fea000383ffff */
[----:B------:R-:W-:Y:S05]  /*b1b0*/  BRA `(.L_x_54) ;  /* 0xffffff7c007c7947 */ /* 0x000fea000383ffff */
.L_x_58:
[----:B------:R-:W-:-:S07]  /*b1c0*/  MOV R0, UR5 ;  /* 0x0000000500007c02 */ /* 0x000fce0008000f00 */
.L_x_139:
[----:B--2---:R2:W3:Y:S02]  /*b1d0*/  SYNCS.PHASECHK.TRANS64.TRYWAIT P0, [R0+URZ], R3 ;  /* 0x00000003000075a7 */ /* 0x0044e400080011ff */
[----:B---3--:R-:W-:Y:S05]  /*b1e0*/  @!P0 NANOSLEEP.SYNCS 0x989680 ;  /* 0x009896800000895d */ /* 0x008fea0003900000 */
[----:B------:R-:W3:Y:S02]  /*b1f0*/  @!P0 SYNCS.PHASECHK.TRANS64 P0, [R0+URZ], R3 ;  /* 0x00000003000085a7 */ /* 0x000ee400080010ff */
[----:B---3--:R-:W-:Y:S05]  /*b200*/  @!P0 BRA `(.L_x_139) ;  /* 0xfffffffc00f08947 */ /* 0x008fea000383ffff */
[----:B------:R-:W-:Y:S05]  /*b210*/  BRA `(.L_x_140) ;  /* 0xffffff8000307947 */ /* 0x000fea000383ffff */
.L_x_59:
[----:B------:R-:W-:-:S07]  /*b220*/  MOV R0, UR7 ;  /* 0x0000000700007c02 */ /* 0x000fce0008000f00 */
.L_x_141:
[----:B--2---:R2:W3:Y:S02]  /*b230*/  SYNCS.PHASECHK.TRANS64.TRYWAIT P0, [R0+URZ], R3 ;  /* 0x00000003000075a7 */ /* 0x0044e400080011ff */
[----:B---3--:R-:W-:Y:S05]  /*b240*/  @!P0 NANOSLEEP.SYNCS 0x989680 ;  /* 0x009896800000895d */ /* 0x008fea0003900000 */
[----:B------:R-:W3:Y:S02]  /*b250*/  @!P0 SYNCS.PHASECHK.TRANS64 P0, [R0+URZ], R3 ;  /* 0x00000003000085a7 */ /* 0x000ee400080010ff */
[----:B---3--:R-:W-:Y:S05]  /*b260*/  @!P0 BRA `(.L_x_141) ;  /* 0xfffffffc00f08947 */ /* 0x008fea000383ffff */
[----:B------:R-:W-:Y:S05]  /*b270*/  BRA `(.L_x_142) ;  /* 0xffffff80003c7947 */ /* 0x000fea000383ffff */
.L_x_64:
[----:B--2---:R2:W3:Y:S02]  /*b280*/  SYNCS.PHASECHK.TRANS64.TRYWAIT P0, [R0+URZ+0x70], R3 ;  /* 0x00007003000075a7 */ /* 0x0044e400080011ff */
[----:B---3--:R-:W-:Y:S05]  /*b290*/  @!P0 NANOSLEEP.SYNCS 0x989680 ;  /* 0x009896800000895d */ /* 0x008fea0003900000 */
[----:B------:R-:W3:Y:S02]  /*b2a0*/  @!P0 SYNCS.PHASECHK.TRANS64 P0, [R0+URZ+0x70], R3 ;  /* 0x00007003000085a7 */ /* 0x000ee400080010ff */
[----:B---3--:R-:W-:Y:S05]  /*b2b0*/  @!P0 BRA `(.L_x_64) ;  /* 0xfffffffc00f08947 */ /* 0x008fea000383ffff */
[----:B------:R-:W-:Y:S05]  /*b2c0*/  BRA `(.L_x_143) ;  /* 0xffffff8400487947 */ /* 0x000fea000383ffff */
.L_x_67:
[----:B------:R-:W-:Y:S07]  /*b2d0*/  MOV R0, UR7 ;  /* 0x0000000700007c02 */ /* 0x000fee0008000f00 */
.L_x_144:
[----:B--2---:R2:W3:Y:S02]  /*b2e0*/  SYNCS.PHASECHK.TRANS64.TRYWAIT P0, [R0+URZ+0x68], R3 ;  /* 0x00006803000075a7 */ /* 0x0044e400080011ff */
[----:B---3--:R-:W-:Y:S05]  /*b2f0*/  @!P0 NANOSLEEP.SYNCS 0x989680 ;  /* 0x009896800000895d */ /* 0x008fea0003900000 */
[----:B------:R-:W3:Y:S02]  /*b300*/  @!P0 SYNCS.PHASECHK.TRANS64 P0, [R0+URZ+0x68], R3 ;  /* 0x00006803000085a7 */ /* 0x000ee400080010ff */
[----:B---3--:R-:W-:Y:S05]  /*b310*/  @!P0 BRA `(.L_x_144) ;  /* 0xfffffffc00f08947 */ /* 0x008fea000383ffff */
[----:B------:R-:W-:Y:S05]  /*b320*/  BRA `(.L_x_66) ;  /* 0xffffff8800287947 */ /* 0x000fea000383ffff */
.L_x_70:
[----:B------:R-:W-:Y:S07]  /*b330*/  MOV R3, UR7 ;  /* 0x0000000700037c02 */ /* 0x000fee0008000f00 */
.L_x_145:
[----:B-1----:R1:W2:Y:S02]  /*b340*/  SYNCS.PHASECHK.TRANS64.TRYWAIT P0, [R3+URZ+0x40], R12 ;  /* 0x0000400c030075a7 */ /* 0x0022a400080011ff */
[----:B--2---:R-:W-:Y:S05]  /*b350*/  @!P0 NANOSLEEP.SYNCS 0x989680 ;  /* 0x009896800000895d */ /* 0x004fea0003900000 */
[----:B------:R-:W2:Y:S02]  /*b360*/  @!P0 SYNCS.PHASECHK.TRANS64 P0, [R3+URZ+0x40], R12 ;  /* 0x0000400c030085a7 */ /* 0x000ea400080010ff */
[----:B--2---:R-:W-:Y:S05]  /*b370*/  @!P0 BRA `(.L_x_145) ;  /* 0xfffffffc00f08947 */ /* 0x004fea000383ffff */
[----:B------:R-:W-:Y:S05]  /*b380*/  BRA `(.L_x_146) ;  /* 0xffffff8800a07947 */ /* 0x000fea000383ffff */
.L_x_71:
[----:B-1----:R-:W-:Y:S07]  /*b390*/  MOV R3, UR7 ;  /* 0x0000000700037c02 */ /* 0x002fee0008000f00 */
.L_x_147:
[----:B-1----:R1:W2:Y:S02]  /*b3a0*/  SYNCS.PHASECHK.TRANS64.TRYWAIT P0, [R3+URZ+0x48], R12 ;  /* 0x0000480c030075a7 */ /* 0x0022a400080011ff */
[----:B--2---:R-:W-:Y:S05]  /*b3b0*/  @!P0 NANOSLEEP.SYNCS 0x989680 ;  /* 0x009896800000895d */ /* 0x004fea0003900000 */
[----:B------:R-:W2:Y:S02]  /*b3c0*/  @!P0 SYNCS.PHASECHK.TRANS64 P0, [R3+URZ+0x48], R12 ;  /* 0x0000480c030085a7 */ /* 0x000ea400080010ff */
[----:B--2---:R-:W-:Y:S05]  /*b3d0*/  @!P0 BRA `(.L_x_147) ;  /* 0xfffffffc00f08947 */ /* 0x004fea000383ffff */
[----:B------:R-:W-:Y:S05]  /*b3e0*/  BRA `(.L_x_148) ;  /* 0xffffff8800dc7947 */ /* 0x000fea000383ffff */
.L_x_72:
[----:B-1----:R-:W-:Y:S07]  /*b3f0*/  MOV R3, UR7 ;  /* 0x0000000700037c02 */ /* 0x002fee0008000f00 */
.L_x_149:
[----:B-1----:R1:W2:Y:S02]  /*b400*/  SYNCS.PHASECHK.TRANS64.TRYWAIT P0, [R3+URZ+0x50], R12 ;  /* 0x0000500c030075a7 */ /* 0x0022a400080011ff */
[----:B--2---:R-:W-:Y:S05]  /*b410*/  @!P0 NANOSLEEP.SYNCS 0x989680 ;  /* 0x009896800000895d */ /* 0x004fea0003900000 */
[----:B------:R-:W2:Y:S02]  /*b420*/  @!P0 SYNCS.PHASECHK.TRANS64 P0, [R3+URZ+0x50], R12 ;  /* 0x0000500c030085a7 */ /* 0x000ea400080010ff */
[----:B--2---:R-:W-:Y:S05]  /*b430*/  @!P0 BRA `(.L_x_149) ;  /* 0xfffffffc00f08947 */ /* 0x004fea000383ffff */
[----:B------:R-:W-:Y:S05]  /*b440*/  BRA `(.L_x_150) ;  /* 0xffffff8c00247947 */ /* 0x000fea000383ffff */
.L_x_73:
[----:B------:R-:W-:Y:S07]  /*b450*/  MOV R3, UR7 ;  /* 0x0000000700037c02 */ /* 0x000fee0008000f00 */
.L_x_151:
[----:B-1----:R1:W2:Y:S02]  /*b460*/  SYNCS.PHASECHK.TRANS64.TRYWAIT P0, [R3+URZ+0x58], R12 ;  /* 0x0000580c030075a7 */ /* 0x0022a400080011ff */
[----:B--2---:R-:W-:Y:S05]  /*b470*/  @!P0 NANOSLEEP.SYNCS 0x989680 ;  /* 0x009896800000895d */ /* 0x004fea0003900000 */
[----:B------:R-:W2:Y:S02]  /*b480*/  @!P0 SYNCS.PHASECHK.TRANS64 P0, [R3+URZ+0x58], R12 ;  /* 0x0000580c030085a7 */ /* 0x000ea400080010ff */
[----:B--2---:R-:W-:Y:S05]  /*b490*/  @!P0 BRA `(.L_x_151) ;  /* 0xfffffffc00f08947 */ /* 0x004fea000383ffff */
[----:B------:R-:W-:Y:S05]  /*b4a0*/  BRA `(.L_x_152) ;  /* 0xffffff8c00ac7947 */ /* 0x000fea000383ffff */
.L_x_75:
[----:B------:R-:W-:-:S07]  /*b4b0*/  MOV R0, UR7 ;  /* 0x0000000700007c02 */ /* 0x000fce0008000f00 */
.L_x_153:
[----:B-1----:R1:W3:Y:S02]  /*b4c0*/  SYNCS.PHASECHK.TRANS64.TRYWAIT P0, [R0+URZ+0x40], R3 ;  /* 0x00004003000075a7 */ /* 0x0022e400080011ff */
[----:B---3--:R-:W-:Y:S05]  /*b4d0*/  @!P0 NANOSLEEP.SYNCS 0x989680 ;  /* 0x009896800000895d */ /* 0x008fea0003900000 */
[----:B------:R-:W3:Y:S02]  /*b4e0*/  @!P0 SYNCS.PHASECHK.TRANS64 P0, [R0+URZ+0x40], R3 ;  /* 0x00004003000085a7 */ /* 0x000ee400080010ff */
[----:B---3--:R-:W-:Y:S05]  /*b4f0*/  @!P0 BRA `(.L_x_153) ;  /* 0xfffffffc00f08947 */ /* 0x008fea000383ffff */
[----:B------:R-:W-:Y:S05]  /*b500*/  BRA `(.L_x_154) ;  /* 0xffffff90001c7947 */ /* 0x000fea000383ffff */
.L_x_76:
[----:B-1----:R-:W-:-:S07]  /*b510*/  MOV R0, UR7 ;  /* 0x0000000700007c02 */ /* 0x002fce0008000f00 */
.L_x_155:
[----:B-1----:R1:W3:Y:S02]  /*b520*/  SYNCS.PHASECHK.TRANS64.TRYWAIT P0, [R0+URZ+0x48], R3 ;  /* 0x00004803000075a7 */ /* 0x0022e400080011ff */
[----:B---3--:R-:W-:Y:S05]  /*b530*/  @!P0 NANOSLEEP.SYNCS 0x989680 ;  /* 0x009896800000895d */ /* 0x008fea0003900000 */
[----:B------:R-:W3:Y:S02]  /*b540*/  @!P0 SYNCS.PHASECHK.TRANS64 P0, [R0+URZ+0x48], R3 ;  /* 0x00004803000085a7 */ /* 0x000ee400080010ff */
[----:B---3--:R-:W-:Y:S05]  /*b550*/  @!P0 BRA `(.L_x_155) ;  /* 0xfffffffc00f08947 */ /* 0x008fea000383ffff */
[----:B------:R-:W-:Y:S05]  /*b560*/  BRA `(.L_x_156) ;  /* 0xffffff90000c7947 */ /* 0x000fea000383ffff */
.L_x_77:
[----:B-1----:R-:W-:-:S07]  /*b570*/  MOV R0, UR7 ;  /* 0x0000000700007c02 */ /* 0x002fce0008000f00 */
.L_x_157:
[----:B-1----:R1:W3:Y:S02]  /*b580*/  SYNCS.PHASECHK.TRANS64.TRYWAIT P0, [R0+URZ+0x50], R3 ;  /* 0x00005003000075a7 */ /* 0x0022e400080011ff */
[----:B---3--:R-:W-:Y:S05]  /*b590*/  @!P0 NANOSLEEP.SYNCS 0x989680 ;  /* 0x009896800000895d */ /* 0x008fea0003900000 */
[----:B------:R-:W3:Y:S02]  /*b5a0*/  @!P0 SYNCS.PHASECHK.TRANS64 P0, [R0+URZ+0x50], R3 ;  /* 0x00005003000085a7 */ /* 0x000ee400080010ff */
[----:B---3--:R-:W-:Y:S05]  /*b5b0*/  @!P0 BRA `(.L_x_157) ;  /* 0xfffffffc00f08947 */ /* 0x008fea000383ffff */
[----:B------:R-:W-:Y:S05]  /*b5c0*/  BRA `(.L_x_158) ;  /* 0xffffff8c00fc7947 */ /* 0x000fea000383ffff */
.L_x_79:
[----:B--2---:R2:W4:Y:S02]  /*b5d0*/  SYNCS.PHASECHK.TRANS64.TRYWAIT P0, [R0+URZ+0x70], R3 ;  /* 0x00007003000075a7 */ /* 0x00452400080011ff */
[----:B----4-:R-:W-:Y:S05]  /*b5e0*/  @!P0 NANOSLEEP.SYNCS 0x989680 ;  /* 0x009896800000895d */ /* 0x010fea0003900000 */
[----:B------:R-:W4:Y:S02]  /*b5f0*/  @!P0 SYNCS.PHASECHK.TRANS64 P0, [R0+URZ+0x70], R3 ;  /* 0x00007003000085a7 */ /* 0x000f2400080010ff */
[----:B----4-:R-:W-:Y:S05]  /*b600*/  @!P0 BRA `(.L_x_79) ;  /* 0xfffffffc00f08947 */ /* 0x010fea000383ffff */
[----:B------:R-:W-:Y:S05]  /*b610*/  BRA `(.L_x_159) ;  /* 0xffffff9000c47947 */ /* 0x000fea000383ffff */
.L_x_90:
[----:B-1----:R1:W3:Y:S02]  /*b620*/  SYNCS.PHASECHK.TRANS64.TRYWAIT P1, [R3+URZ+0x20], R0 ;  /* 0x00002000030075a7 */ /* 0x0022e400080211ff */
[----:B---3--:R-:W-:Y:S05]  /*b630*/  @!P1 NANOSLEEP.SYNCS 0x989680 ;  /* 0x009896800000995d */ /* 0x008fea0003900000 */
[----:B------:R-:W3:Y:S02]  /*b640*/  @!P1 SYNCS.PHASECHK.TRANS64 P1, [R3+URZ+0x20], R0 ;  /* 0x00002000030095a7 */ /* 0x000ee400080210ff */
[----:B---3--:R-:W-:Y:S05]  /*b650*/  @!P1 BRA `(.L_x_90) ;  /* 0xfffffffc00f09947 */ /* 0x008fea000383ffff */
[----:B------:R-:W-:Y:S05]  /*b660*/  BRA `(.L_x_89) ;  /* 0xffffff9c00e87947 */ /* 0x000fea000383ffff */
.L_x_92:
[----:B-1----:R1:W4:Y:S02]  /*b670*/  SYNCS.PHASECHK.TRANS64.TRYWAIT P0, [R193+URZ+0x90], R2 ;  /* 0x00009002c10075a7 */ /* 0x00232400080011ff */
[----:B----4-:R-:W-:Y:S05]  /*b680*/  @!P0 NANOSLEEP.SYNCS 0x989680 ;  /* 0x009896800000895d */ /* 0x010fea0003900000 */
[----:B------:R-:W4:Y:S02]  /*b690*/  @!P0 SYNCS.PHASECHK.TRANS64 P0, [R193+URZ+0x90], R2 ;  /* 0x00009002c10085a7 */ /* 0x000f2400080010ff */
[----:B----4-:R-:W-:Y:S05]  /*b6a0*/  @!P0 BRA `(.L_x_92) ;  /* 0xfffffffc00f08947 */ /* 0x010fea000383ffff */
[----:B------:R-:W-:Y:S05]  /*b6b0*/  BRA `(.L_x_91) ;  /* 0xffffffa000447947 */ /* 0x000fea000383ffff */
.L_x_101:
[----:B--2---:R2:W3:Y:S02]  /*b6c0*/  SYNCS.PHASECHK.TRANS64.TRYWAIT P0, [R204+URZ+0x20], R3 ;  /* 0x00002003cc0075a7 */ /* 0x0044e400080011ff */
[----:B---3--:R-:W-:Y:S05]  /*b6d0*/  @!P0 NANOSLEEP.SYNCS 0x989680 ;  /* 0x009896800000895d */ /* 0x008fea0003900000 */
[----:B------:R-:W3:Y:S02]  /*b6e0*/  @!P0 SYNCS.PHASECHK.TRANS64 P0, [R204+URZ+0x20], R3 ;  /* 0x00002003cc0085a7 */ /* 0x000ee400080010ff */
[----:B---3--:R-:W-:Y:S05]  /*b6f0*/  @!P0 BRA `(.L_x_101) ;  /* 0xfffffffc00f08947 */ /* 0x008fea000383ffff */
[----:B------:R-:W-:Y:S05]  /*b700*/  BRA `(.L_x_100) ;  /* 0xffffffb400507947 */ /* 0x000fea000383ffff */
.L_x_110:
[----:B--2---:R2:W3:Y:S02]  /*b710*/  SYNCS.PHASECHK.TRANS64.TRYWAIT P0, [R0+URZ+0x20], R5 ;  /* 0x00002005000075a7 */ /* 0x0044e400080011ff */
[----:B---3--:R-:W-:Y:S05]  /*b720*/  @!P0 NANOSLEEP.SYNCS 0x989680 ;  /* 0x009896800000895d */ /* 0x008fea0003900000 */
[----:B------:R-:W3:Y:S02]  /*b730*/  @!P0 SYNCS.PHASECHK.TRANS64 P0, [R0+URZ+0x20], R5 ;  /* 0x00002005000085a7 */ /* 0x000ee400080010ff */
[----:B---3--:R-:W-:Y:S05]  /*b740*/  @!P0 BRA `(.L_x_110) ;  /* 0xfffffffc00f08947 */ /* 0x008fea000383ffff */
[----:B------:R-:W-:Y:S05]  /*b750*/  BRA `(.L_x_109) ;  /* 0xffffffc800a87947 */ /* 0x000fea000383ffff */
.L_x_119:
[----:B--2---:R2:W3:Y:S02]  /*b760*/  SYNCS.PHASECHK.TRANS64.TRYWAIT P0, [R0+URZ+0x20], R3 ;  /* 0x00002003000075a7 */ /* 0x0044e400080011ff */
[----:B---3--:R-:W-:Y:S05]  /*b770*/  @!P0 NANOSLEEP.SYNCS 0x989680 ;  /* 0x009896800000895d */ /* 0x008fea0003900000 */
[----:B------:R-:W3:Y:S02]  /*b780*/  @!P0 SYNCS.PHASECHK.TRANS64 P0, [R0+URZ+0x20], R3 ;  /* 0x00002003000085a7 */ /* 0x000ee400080010ff */
[----:B---3--:R-:W-:Y:S05]  /*b790*/  @!P0 BRA `(.L_x_119) ;  /* 0xfffffffc00f08947 */ /* 0x008fea000383ffff */
[----:B------:R-:W-:Y:S05]  /*b7a0*/  BRA `(.L_x_118) ;  /* 0xffffffe0000c7947 */ /* 0x000fea000383ffff */
        .weak           $__internal_0_$__cuda_sm10x_tcgen05_guardrail_trap_col_being_dealloced_not_returned_by_alloc
        .type           $__internal_0_$__cuda_sm10x_tcgen05_guardrail_trap_col_being_dealloced_not_returned_by_alloc,@function
        .size           $__internal_0_$__cuda_sm10x_tcgen05_guardrail_trap_col_being_dealloced_not_returned_by_alloc,($__internal_1_$__cuda_sm10x_tcgen05_guardrail_trap_phase_invalid_during_alloc - $__internal_0_$__cuda_sm10x_tcgen05_guardrail_trap_col_being_dealloced_not_returned_by_alloc)
$__internal_0_$__cuda_sm10x_tcgen05_guardrail_trap_col_being_dealloced_not_returned_by_alloc:
[----:B------:R-:W-:Y:S05]  /*b7b0*/  BPT.TRAP 0x1 ;  /* 0x000000040000795c */ /* 0x000fea0000300000 */
[----:B------:R-:W-:-:S04]  /*b7c0*/  HFMA2 R3, -RZ, RZ, 0, 0 ;  /* 0x00000000ff037431 */ /* 0x000fc800000001ff */
[----:B------:R-:W-:Y:S05]  /*b7d0*/  RET.REL.NODEC R2 `(_ZN7cutlass13device_kernelINS_4gemm6kernel13GemmUniversalIN4cute5tupleIJiiiiEEENS1_10collective13CollectiveMmaINS1_35MainloopSm100TmaUmmaWarpSpecializedILi2ELi2ELi2ENS5_IJNS4_1CILi1EEESB_SB_EEEEENS5_IJNSA_ILi128EEENSA_ILi256EEENSA_ILi64EEEEEENS_12float_e5m2_tENS5_IJlSB_lEEESI_SJ_NS4_8TiledMMAINS4_8MMA_AtomIJNS4_10MMA_TraitsINS4_19SM100_MMA_F8F6F4_SSEJSI_SI_fSE_SF_NS4_17integral_constantINS4_4UMMA5MajorELSQ_0EEESR_NSO_INSP_7ScaleInELSS_0EEEST_EEEEEENS4_6LayoutISC_NS5_IJNSA_ILi0EEESX_SX_EEEEENS5_IJNS4_10UnderscoreES10_S10_EEEEENS4_13SM90_TMA_LOADENS4_14ComposedLayoutINS4_7SwizzleILi2ELi4ELi3EEENS4_18smem_ptr_flag_bitsILi8EEENSW_INS5_IJNSA_ILi8EEESG_EEENS5_IJSG_SB_EEEEEEEvNS4_8identityES13_S1D_vS1E_EENS_8epilogue10collective18CollectiveEpilogueINS1G_23Sm100TmaWarpSpecializedILi4ELi2ELi64ELb0ELb0EEEJSH_NS5_IJNSW_ISE_SB_EENSW_ISG_SB_EEEEESI_SJ_SI_SJ_NS1G_6fusion15FusionCallbacksIS1K_NS1O_17LinearCombinationISI_fSI_fLNS_15FloatRoundStyleE2EEESH_S1N_JEEENS4_5SM1004TMEM4LOAD26SM100_TMEM_LOAD_32dp32b64xES13_S1D_NS4_39AutoVectorizingCopyWithAssumedAlignmentILi128EEENS4_14SM90_TMA_STOREES1D_S1Z_S1Z_EEEvvEEEEvNT_6ParamsE) ;  /* 0xffffff4802087950 */ /* 0x000fea0003c3ffff */
        .weak           $__internal_1_$__cuda_sm10x_tcgen05_guardrail_trap_phase_invalid_during_alloc
        .type           $__internal_1_$__cuda_sm10x_tcgen05_guardrail_trap_phase_invalid_during_alloc,@function
        .size           $__internal_1_$__cuda_sm10x_tcgen05_guardrail_trap_phase_invalid_during_alloc,($__internal_2_$__cuda_sm10x_tcgen05_guardrail_trap_unallocated_columns_being_dealloced - $__internal_1_$__cuda_sm10x_tcgen05_guardrail_trap_phase_invalid_during_alloc)
$__internal_1_$__cuda_sm10x_tcgen05_guardrail_trap_phase_invalid_during_alloc:
[----:B------:R-:W-:Y:S05]  /*b7e0*/  BPT.TRAP 0x1 ;  /* 0x000000040000795c */ /* 0x000fea0000300000 */
[----:B------:R-:W-:-:S04]  /*b7f0*/  MOV R3, 0x0 ;  /* 0x0000000000037802 */ /* 0x000fc80000000f00 */
[----:B------:R-:W-:Y:S05]  /*b800*/  RET.REL.NODEC R2 `(_ZN7cutlass13device_kernelINS_4gemm6kernel13GemmUniversalIN4cute5tupleIJiiiiEEENS1_10collective13CollectiveMmaINS1_35MainloopSm100TmaUmmaWarpSpecializedILi2ELi2ELi2ENS5_IJNS4_1CILi1EEESB_SB_EEEEENS5_IJNSA_ILi128EEENSA_ILi256EEENSA_ILi64EEEEEENS_12float_e5m2_tENS5_IJlSB_lEEESI_SJ_NS4_8TiledMMAINS4_8MMA_AtomIJNS4_10MMA_TraitsINS4_19SM100_MMA_F8F6F4_SSEJSI_SI_fSE_SF_NS4_17integral_constantINS4_4UMMA5MajorELSQ_0EEESR_NSO_INSP_7ScaleInELSS_0EEEST_EEEEEENS4_6LayoutISC_NS5_IJNSA_ILi0EEESX_SX_EEEEENS5_IJNS4_10UnderscoreES10_S10_EEEEENS4_13SM90_TMA_LOADENS4_14ComposedLayoutINS4_7SwizzleILi2ELi4ELi3EEENS4_18smem_ptr_flag_bitsILi8EEENSW_INS5_IJNSA_ILi8EEESG_EEENS5_IJSG_SB_EEEEEEEvNS4_8identityES13_S1D_vS1E_EENS_8epilogue10collective18CollectiveEpilogueINS1G_23Sm100TmaWarpSpecializedILi4ELi2ELi64ELb0ELb0EEEJSH_NS5_IJNSW_ISE_SB_EENSW_ISG_SB_EEEEESI_SJ_SI_SJ_NS1G_6fusion15FusionCallbacksIS1K_NS1O_17LinearCombinationISI_fSI_fLNS_15FloatRoundStyleE2EEESH_S1N_JEEENS4_5SM1004TMEM4LOAD26SM100_TMEM_LOAD_32dp32b64xES13_S1D_NS4_39AutoVectorizingCopyWithAssumedAlignmentILi128EEENS4_14SM90_TMA_STOREES1D_S1Z_S1Z_EEEvvEEEEvNT_6ParamsE) ;  /* 0xffffff4402fc7950 */ /* 0x000fea0003c3ffff */
        .weak           $__internal_2_$__cuda_sm10x_tcgen05_guardrail_trap_unallocated_columns_being_dealloced
        .type           $__internal_2_$__cuda_sm10x_tcgen05_guardrail_trap_unallocated_columns_being_dealloced,@function
        .size           $__internal_2_$__cuda_sm10x_tcgen05_guardrail_trap_unallocated_columns_being_dealloced,(.L_x_161 - $__internal_2_$__cuda_sm10x_tcgen05_guardrail_trap_unallocated_columns_being_dealloced)
$__internal_2_$__cuda_sm10x_tcgen05_guardrail_trap_unallocated_columns_being_dealloced:
[----:B------:R-:W-:Y:S05]  /*b810*/  BPT.TRAP 0x1 ;  /* 0x000000040000795c */ /* 0x000fea0000300000 */
[----:B------:R-:W-:-:S04]  /*b820*/  HFMA2 R3, -RZ, RZ, 0, 0 ;  /* 0x00000000ff037431 */ /* 0x000fc800000001ff */
[----:B------:R-:W-:Y:S05]  /*b830*/  RET.REL.NODEC R2 `(_ZN7cutlass13device_kernelINS_4gemm6kernel13GemmUniversalIN4cute5tupleIJiiiiEEENS1_10collective13CollectiveMmaINS1_35MainloopSm100TmaUmmaWarpSpecializedILi2ELi2ELi2ENS5_IJNS4_1CILi1EEESB_SB_EEEEENS5_IJNSA_ILi128EEENSA_ILi256EEENSA_ILi64EEEEEENS_12float_e5m2_tENS5_IJlSB_lEEESI_SJ_NS4_8TiledMMAINS4_8MMA_AtomIJNS4_10MMA_TraitsINS4_19SM100_MMA_F8F6F4_SSEJSI_SI_fSE_SF_NS4_17integral_constantINS4_4UMMA5MajorELSQ_0EEESR_NSO_INSP_7ScaleInELSS_0EEEST_EEEEEENS4_6LayoutISC_NS5_IJNSA_ILi0EEESX_SX_EEEEENS5_IJNS4_10UnderscoreES10_S10_EEEEENS4_13SM90_TMA_LOADENS4_14ComposedLayoutINS4_7SwizzleILi2ELi4ELi3EEENS4_18smem_ptr_flag_bitsILi8EEENSW_INS5_IJNSA_ILi8EEESG_EEENS5_IJSG_SB_EEEEEEEvNS4_8identityES13_S1D_vS1E_EENS_8epilogue10collective18CollectiveEpilogueINS1G_23Sm100TmaWarpSpecializedILi4ELi2ELi64ELb0ELb0EEEJSH_NS5_IJNSW_ISE_SB_EENSW_ISG_SB_EEEEESI_SJ_SI_SJ_NS1G_6fusion15FusionCallbacksIS1K_NS1O_17LinearCombinationISI_fSI_fLNS_15FloatRoundStyleE2EEESH_S1N_JEEENS4_5SM1004TMEM4LOAD26SM100_TMEM_LOAD_32dp32b64xES13_S1D_NS4_39AutoVectorizingCopyWithAssumedAlignmentILi128EEENS4_14SM90_TMA_STOREES1D_S1Z_S1Z_EEEvvEEEEvNT_6ParamsE) ;  /* 0xffffff4402f07950 */ /* 0x000fea0003c3ffff */
.L_x_160:
[----:B------:R-:W-:-:S00]  /*b840*/  BRA `(.L_x_160) ;  /* 0xfffffffc00fc7947 */ /* 0x000fc0000383ffff */
[----:B------:R-:W-:-:S00]  /*b850*/  NOP ;  /* 0x0000000000007918 */ /* 0x000fc00000000000 */
        /* <DEDUP_REMOVED lines=10> */
.L_x_161:


//--------------------- .nv.global.init           --------------------------
	.section	.nv.global.init,"aw",@progbits
.nv.global.init:
	.type		$str$27,@object
	.size		$str$27,($str$28 - $str$27)
$str$27:
        /*0000*/ 	.byte	0x28, 0x61, 0x64, 0x64, 0x72, 0x65, 0x73, 0x73, 0x20, 0x26, 0x20, 0x6d, 0x61, 0x73, 0x6b, 0x29
        /*0010*/ 	.byte	0x20, 0x3d, 0x3d, 0x20, 0x30, 0x00
	.type		$str$28,@object
	.size		$str$28,($str$26 - $str$28)
$str$28:
        /*0016*/ 	.byte	0x2f, 0x74, 0x6d, 0x70, 0x2f, 0x63, 0x75, 0x74, 0x6c, 0x61, 0x73, 0x73, 0x5f, 0x73, 0x77, 0x65
        /*0026*/ 	.byte	0x65, 0x70, 0x5f, 0x73, 0x72, 0x63, 0x2f, 0x69, 0x6e, 0x63, 0x6c, 0x75, 0x64, 0x65, 0x2f, 0x63
        /*0036*/ 	.byte	0x75, 0x74, 0x65, 0x2f, 0x70, 0x6f, 0x69, 0x6e, 0x74, 0x65, 0x72, 0x5f, 0x66, 0x6c, 0x61, 0x67
        /*0046*/ 	.byte	0x67, 0x65, 0x64, 0x2e, 0x68, 0x70, 0x70, 0x00
	.type		$str$26,@object
	.size		$str$26,($str$25 - $str$26)
$str$26:
        /*004e*/ 	.byte	0x2f, 0x74, 0x6d, 0x70, 0x2f, 0x63, 0x75, 0x74, 0x6c, 0x61, 0x73, 0x73, 0x5f, 0x73, 0x77, 0x65
        /*005e*/ 	.byte	0x65, 0x70, 0x5f, 0x73, 0x72, 0x63, 0x2f, 0x69, 0x6e, 0x63, 0x6c, 0x75, 0x64, 0x65, 0x2f, 0x63
        /*006e*/ 	.byte	0x75, 0x74, 0x65, 0x2f, 0x61, 0x74, 0x6f, 0x6d, 0x2f, 0x63, 0x6f, 0x70, 0x79, 0x5f, 0x74, 0x72
        /*007e*/ 	.byte	0x61, 0x69, 0x74, 0x73, 0x5f, 0x73, 0x6d, 0x31, 0x30, 0x30, 0x2e, 0x68, 0x70, 0x70, 0x00
	.type		$str$25,@object
	.size		$str$25,(__unnamed_1 - $str$25)
$str$25:
        /*008d*/ 	.byte	0x28, 0x28, 0x75, 0x69, 0x6e, 0x74, 0x33, 0x32, 0x5f, 0x74, 0x28, 0x74, 0x68, 0x72, 0x65, 0x61
        /*009d*/ 	.byte	0x64, 0x49, 0x64, 0x78, 0x2e, 0x78, 0x29, 0x20, 0x2f, 0x20, 0x33, 0x32, 0x29, 0x20, 0x25, 0x20
        /*00ad*/ 	.byte	0x34, 0x29, 0x20, 0x3d, 0x3d, 0x20, 0x28, 0x28, 0x28, 0x74, 0x6d, 0x65, 0x6d, 0x5f, 0x61, 0x64
        /*00bd*/ 	.byte	0x64, 0x72, 0x20, 0x3e, 0x3e, 0x20, 0x31, 0x36, 0x29, 0x20, 0x2f, 0x20, 0x33, 0x32, 0x29, 0x20
        /*00cd*/ 	.byte	0x25, 0x20, 0x34, 0x29, 0x00
	.type		__unnamed_1,@object
	.size		__unnamed_1,(__unnamed_2 - __unnamed_1)
__unnamed_1:
        /*00d2*/ 	.byte	0x61, 0x75, 0x74, 0x6f, 0x20, 0x63, 0x75, 0x74, 0x65, 0x3a, 0x3a, 0x61, 0x73, 0x5f, 0x70, 0x6f
        /* <DEDUP_REMOVED lines=24> */
        /*0262*/ 	.byte	0x43, 0x3c, 0x38, 0x31, 0x39, 0x32, 0x3e, 0x3e, 0x3e, 0x3e, 0x5d, 0x00
	.type		__unnamed_2,@object
	.size		__unnamed_2,(__unnamed_3 - __unnamed_2)
__unnamed_2:
        /* <DEDUP_REMOVED lines=26> */
	.type		__unnamed_3,@object
	.size		__unnamed_3,(.L_3 - __unnamed_3)
__unnamed_3:
        /* <DEDUP_REMOVED lines=42> */
        /*06aa*/ 	.byte	0x3e, 0x3e, 0x3e, 0x3e, 0x5d, 0x00
.L_3:


//--------------------- .nv.shared._ZN7cutlass13device_kernelINS_4gemm6kernel13GemmUniversalIN4cute5tupleIJiiiiEEENS1_10collective13CollectiveMmaINS1_35MainloopSm100TmaUmmaWarpSpecializedILi2ELi2ELi2ENS5_IJNS4_1CILi1EEESB_SB_EEEEENS5_IJNSA_ILi128EEENSA_ILi256EEENSA_ILi64EEEEEENS_12float_e5m2_tENS5_IJlSB_lEEESI_SJ_NS4_8TiledMMAINS4_8MMA_AtomIJNS4_10MMA_TraitsINS4_19SM100_MMA_F8F6F4_SSEJSI_SI_fSE_SF_NS4_17integral_constantINS4_4UMMA5MajorELSQ_0EEESR_NSO_INSP_7ScaleInELSS_0EEEST_EEEEEENS4_6LayoutISC_NS5_IJNSA_ILi0EEESX_SX_EEEEENS5_IJNS4_10UnderscoreES10_S10_EEEEENS4_13SM90_TMA_LOADENS4_14ComposedLayoutINS4_7SwizzleILi2ELi4ELi3EEENS4_18smem_ptr_flag_bitsILi8EEENSW_INS5_IJNSA_ILi8EEESG_EEENS5_IJSG_SB_EEEEEEEvNS4_8identityES13_S1D_vS1E_EENS_8epilogue10collective18CollectiveEpilogueINS1G_23Sm100TmaWarpSpecializedILi4ELi2ELi64ELb0ELb0EEEJSH_NS5_IJNSW_ISE_SB_EENSW_ISG_SB_EEEEESI_SJ_SI_SJ_NS1G_6fusion15FusionCallbacksIS1K_NS1O_17LinearCombinationISI_fSI_fLNS_15FloatRoundStyleE2EEESH_S1N_JEEENS4_5SM1004TMEM4LOAD26SM100_TMEM_LOAD_32dp32b64xES13_S1D_NS4_39AutoVectorizingCopyWithAssumedAlignmentILi128EEENS4_14SM90_TMA_STOREES1D_S1Z_S1Z_EEEvvEEEEvNT_6ParamsE --------------------------
	.section	.nv.shared._ZN7cutlass13device_kernelINS_4gemm6kernel13GemmUniversalIN4cute5tupleIJiiiiEEENS1_10collective13CollectiveMmaINS1_35MainloopSm100TmaUmmaWarpSpecializedILi2ELi2ELi2ENS5_IJNS4_1CILi1EEESB_SB_EEEEENS5_IJNSA_ILi128EEENSA_ILi256EEENSA_ILi64EEEEEENS_12float_e5m2_tENS5_IJlSB_lEEESI_SJ_NS4_8TiledMMAINS4_8MMA_AtomIJNS4_10MMA_TraitsINS4_19SM100_MMA_F8F6F4_SSEJSI_SI_fSE_SF_NS4_17integral_constantINS4_4UMMA5MajorELSQ_0EEESR_NSO_INSP_7ScaleInELSS_0EEEST_EEEEEENS4_6LayoutISC_NS5_IJNSA_ILi0EEESX_SX_EEEEENS5_IJNS4_10UnderscoreES10_S10_EEEEENS4_13SM90_TMA_LOADENS4_14ComposedLayoutINS4_7SwizzleILi2ELi4ELi3EEENS4_18smem_ptr_flag_bitsILi8EEENSW_INS5_IJNSA_ILi8EEESG_EEENS5_IJSG_SB_EEEEEEEvNS4_8identityES13_S1D_vS1E_EENS_8epilogue10collective18CollectiveEpilogueINS1G_23Sm100TmaWarpSpecializedILi4ELi2ELi64ELb0ELb0EEEJSH_NS5_IJNSW_ISE_SB_EENSW_ISG_SB_EEEEESI_SJ_SI_SJ_NS1G_6fusion15FusionCallbacksIS1K_NS1O_17LinearCombinationISI_fSI_fLNS_15FloatRoundStyleE2EEESH_S1N_JEEENS4_5SM1004TMEM4LOAD26SM100_TMEM_LOAD_32dp32b64xES13_S1D_NS4_39AutoVectorizingCopyWithAssumedAlignmentILi128EEENS4_14SM90_TMA_STOREES1D_S1Z_S1Z_EEEvvEEEEvNT_6ParamsE,"aw",@nobits
	.sectionflags	@""
	.align	16
	.zero		1024


//--------------------- .nv.shared.reserved.0     --------------------------
	.section	.nv.shared.reserved.0,"aw",@nobits
	.weak		__nv_reservedSMEM_offset_0_alias
	.size		__nv_reservedSMEM_offset_0_alias, 0, 64
	.other		__nv_reservedSMEM_offset_0_alias,@"STO_CUDA_RESERVED_SHARED STV_DEFAULT"
__nv_reservedSMEM_offset_0_alias:
	.zero		0
.nv.shared.reserved.0:
	.zero		64
	.weak		__nv_reservedSMEM_tcgen05_partition
	.type		__nv_reservedSMEM_tcgen05_partition,@object
	.size		__nv_reservedSMEM_tcgen05_partition,(.L_0 - __nv_reservedSMEM_tcgen05_partition)
__nv_reservedSMEM_tcgen05_partition:
	.zero		32
.L_0:


//--------------------- .nv.global                --------------------------
	.section	.nv.global,"aw",@nobits
.nv.global:
	.type		_ZN40_INTERNAL_18a49078_4_k_cu_7c6e2bae_201084cute1_E,@object
	.size		_ZN40_INTERNAL_18a49078_4_k_cu_7c6e2bae_201084cute1_E,(_ZN40_INTERNAL_18a49078_4_k_cu_7c6e2bae_201084cuda3std3__45__cpo6cbeginE - _ZN40_INTERNAL_18a49078_4_k_cu_7c6e2bae_201084cute1_E)
_ZN40_INTERNAL_18a49078_4_k_cu_7c6e2bae_201084cute1_E:
	.zero		1
	.type		_ZN40_INTERNAL_18a49078_4_k_cu_7c6e2bae_201084cuda3std3__45__cpo6cbeginE,@object
	.size		_ZN40_INTERNAL_18a49078_4_k_cu_7c6e2bae_201084cuda3std3__45__cpo6cbeginE,(_ZN40_INTERNAL_18a49078_4_k_cu_7c6e2bae_201084cuda3std3__48in_placeE - _ZN40_INTERNAL_18a49078_4_k_cu_7c6e2bae_201084cuda3std3__45__cpo6cbeginE)
_ZN40_INTERNAL_18a49078_4_k_cu_7c6e2bae_201084cuda3std3__45__cpo6cbeginE:
	.zero		1
	.type		_ZN40_INTERNAL_18a49078_4_k_cu_7c6e2bae_201084cuda3std3__48in_placeE,@object
	.size		_ZN40_INTERNAL_18a49078_4_k_cu_7c6e2bae_201084cuda3std3__48in_placeE,(_ZN40_INTERNAL_18a49078_4_k_cu_7c6e2bae_201084cuda3std6ranges3__45__cpo9iter_moveE - _ZN40_INTERNAL_18a49078_4_k_cu_7c6e2bae_201084cuda3std3__48in_placeE)
_ZN40_INTERNAL_18a49078_4_k_cu_7c6e2bae_201084cuda3std3__48in_placeE:
	.zero		1
	.type		_ZN40_INTERNAL_18a49078_4_k_cu_7c6e2bae_201084cuda3std6ranges3__45__cpo9iter_moveE,@object
	.size		_ZN40_INTERNAL_18a49078_4_k_cu_7c6e2bae_201084cuda3std6ranges3__45__cpo9iter_moveE,(_ZN40_INTERNAL_18a49078_4_k_cu_7c6e2bae_201084cuda3std3__45__cpo5beginE - _ZN40_INTERNAL_18a49078_4_k_cu_7c6e2bae_201084cuda3std6ranges3__45__cpo9iter_moveE)
_ZN40_INTERNAL_18a49078_4_k_cu_7c6e2bae_201084cuda3std6ranges3__45__cpo9iter_moveE:
	.zero		1
	.type		_ZN40_INTERNAL_18a49078_4_k_cu_7c6e2bae_201084cuda3std3__45__cpo5beginE,@object
	.size		_ZN40_INTERNAL_18a49078_4_k_cu_7c6e2bae_201084cuda3std3__45__cpo5beginE,(_ZN40_INTERNAL_18a49078_4_k_cu_7c6e2bae_201084cuda3std3__442_GLOBAL__N__18a49078_4_k_cu_7c6e2bae_201086ignoreE - _ZN40_INTERNAL_18a49078_4_k_cu_7c6e2bae_201084cuda3std3__45__cpo5beginE)
_ZN40_INTERNAL_18a49078_4_k_cu_7c6e2bae_201084cuda3std3__45__cpo5beginE:
	.zero		1
	.type		_ZN40_INTERNAL_18a49078_4_k_cu_7c6e2bae_201084cuda3std3__442_GLOBAL__N__18a49078_4_k_cu_7c6e2bae_201086ignoreE,@object
	.size		_ZN40_INTERNAL_18a49078_4_k_cu_7c6e2bae_201084cuda3std3__442_GLOBAL__N__18a49078_4_k_cu_7c6e2bae_201086ignoreE,(_ZN40_INTERNAL_18a49078_4_k_cu_7c6e2bae_201084cute7productE - _ZN40_INTERNAL_18a49078_4_k_cu_7c6e2bae_201084cuda3std3__442_GLOBAL__N__18a49078_4_k_cu_7c6e2bae_201086ignoreE)
_ZN40_INTERNAL_18a49078_4_k_cu_7c6e2bae_201084cuda3std3__442_GLOBAL__N__18a49078_4_k_cu_7c6e2bae_201086ignoreE:
	.zero		1
	.type		_ZN40_INTERNAL_18a49078_4_k_cu_7c6e2bae_201084cute7productE,@object
	.size		_ZN40_INTERNAL_18a49078_4_k_cu_7c6e2bae_201084cute7productE,(_ZN40_INTERNAL_18a49078_4_k_cu_7c6e2bae_201084cuda3std3__45__cpo3endE - _ZN40_INTERNAL_18a49078_4_k_cu_7c6e2bae_201084cute7productE)
_ZN40_INTERNAL_18a49078_4_k_cu_7c6e2bae_201084cute7productE:
	.zero		1
	.type		_ZN40_INTERNAL_18a49078_4_k_cu_7c6e2bae_201084cuda3std3__45__cpo3endE,@object
	.size		_ZN40_INTERNAL_18a49078_4_k_cu_7c6e2bae_201084cuda3std3__45__cpo3endE,(_ZN40_INTERNAL_18a49078_4_k_cu_7c6e2bae_201084cuda3std3__419piecewise_constructE - _ZN40_INTERNAL_18a49078_4_k_cu_7c6e2bae_201084cuda3std3__45__cpo3endE)
_ZN40_INTERNAL_18a49078_4_k_cu_7c6e2bae_201084cuda3std3__45__cpo3endE:
	.zero		1
	.type		_ZN40_INTERNAL_18a49078_4_k_cu_7c6e2bae_201084cuda3std3__419piecewise_constructE,@object
	.size		_ZN40_INTERNAL_18a49078_4_k_cu_7c6e2bae_201084cuda3std3__419piecewise_constructE,(_ZN40_INTERNAL_18a49078_4_k_cu_7c6e2bae_201084cuda3std3__45__cpo4cendE - _ZN40_INTERNAL_18a49078_4_k_cu_7c6e2bae_201084cuda3std3__419piecewise_constructE)
_ZN40_INTERNAL_18a49078_4_k_cu_7c6e2bae_201084cuda3std3__419piecewise_constructE:
	.zero		1
	.type		_ZN40_INTERNAL_18a49078_4_k_cu_7c6e2bae_201084cuda3std3__45__cpo4cendE,@object
	.size		_ZN40_INTERNAL_18a49078_4_k_cu_7c6e2bae_201084cuda3std3__45__cpo4cendE,(_ZN40_INTERNAL_18a49078_4_k_cu_7c6e2bae_201084cuda3std6ranges3__45__cpo4swapE - _ZN40_INTERNAL_18a49078_4_k_cu_7c6e2bae_201084cuda3std3__45__cpo4cendE)
_ZN40_INTERNAL_18a49078_4_k_cu_7c6e2bae_201084cuda3std3__45__cpo4cendE:
	.zero		1
	.type		_ZN40_INTERNAL_18a49078_4_k_cu_7c6e2bae_201084cuda3std6ranges3__45__cpo4swapE,@object
	.size		_ZN40_INTERNAL_18a49078_4_k_cu_7c6e2bae_201084cuda3std6ranges3__45__cpo4swapE,(.L_11 - _ZN40_INTERNAL_18a49078_4_k_cu_7c6e2bae_201084cuda3std6ranges3__45__cpo4swapE)
_ZN40_INTERNAL_18a49078_4_k_cu_7c6e2bae_201084cuda3std6ranges3__45__cpo4swapE:
	.zero		1
.L_11:


//--------------------- .nv.constant0._ZN7cutlass13device_kernelINS_4gemm6kernel13GemmUniversalIN4cute5tupleIJiiiiEEENS1_10collective13CollectiveMmaINS1_35MainloopSm100TmaUmmaWarpSpecializedILi2ELi2ELi2ENS5_IJNS4_1CILi1EEESB_SB_EEEEENS5_IJNSA_ILi128EEENSA_ILi256EEENSA_ILi64EEEEEENS_12float_e5m2_tENS5_IJlSB_lEEESI_SJ_NS4_8TiledMMAINS4_8MMA_AtomIJNS4_10MMA_TraitsINS4_19SM100_MMA_F8F6F4_SSEJSI_SI_fSE_SF_NS4_17integral_constantINS4_4UMMA5MajorELSQ_0EEESR_NSO_INSP_7ScaleInELSS_0EEEST_EEEEEENS4_6LayoutISC_NS5_IJNSA_ILi0EEESX_SX_EEEEENS5_IJNS4_10UnderscoreES10_S10_EEEEENS4_13SM90_TMA_LOADENS4_14ComposedLayoutINS4_7SwizzleILi2ELi4ELi3EEENS4_18smem_ptr_flag_bitsILi8EEENSW_INS5_IJNSA_ILi8EEESG_EEENS5_IJSG_SB_EEEEEEEvNS4_8identityES13_S1D_vS1E_EENS_8epilogue10collective18CollectiveEpilogueINS1G_23Sm100TmaWarpSpecializedILi4ELi2ELi64ELb0ELb0EEEJSH_NS5_IJNSW_ISE_SB_EENSW_ISG_SB_EEEEESI_SJ_SI_SJ_NS1G_6fusion15FusionCallbacksIS1K_NS1O_17LinearCombinationISI_fSI_fLNS_15FloatRoundStyleE2EEESH_S1N_JEEENS4_5SM1004TMEM4LOAD26SM100_TMEM_LOAD_32dp32b64xES13_S1D_NS4_39AutoVectorizingCopyWithAssumedAlignmentILi128EEENS4_14SM90_TMA_STOREES1D_S1Z_S1Z_EEEvvEEEEvNT_6ParamsE --------------------------
	.section	.nv.constant0._ZN7cutlass13device_kernelINS_4gemm6kernel13GemmUniversalIN4cute5tupleIJiiiiEEENS1_10collective13CollectiveMmaINS1_35MainloopSm100TmaUmmaWarpSpecializedILi2ELi2ELi2ENS5_IJNS4_1CILi1EEESB_SB_EEEEENS5_IJNSA_ILi128EEENSA_ILi256EEENSA_ILi64EEEEEENS_12float_e5m2_tENS5_IJlSB_lEEESI_SJ_NS4_8TiledMMAINS4_8MMA_AtomIJNS4_10MMA_TraitsINS4_19SM100_MMA_F8F6F4_SSEJSI_SI_fSE_SF_NS4_17integral_constantINS4_4UMMA5MajorELSQ_0EEESR_NSO_INSP_7ScaleInELSS_0EEEST_EEEEEENS4_6LayoutISC_NS5_IJNSA_ILi0EEESX_SX_EEEEENS5_IJNS4_10UnderscoreES10_S10_EEEEENS4_13SM90_TMA_LOADENS4_14ComposedLayoutINS4_7SwizzleILi2ELi4ELi3EEENS4_18smem_ptr_flag_bitsILi8EEENSW_INS5_IJNSA_ILi8EEESG_EEENS5_IJSG_SB_EEEEEEEvNS4_8identityES13_S1D_vS1E_EENS_8epilogue10collective18CollectiveEpilogueINS1G_23Sm100TmaWarpSpecializedILi4ELi2ELi64ELb0ELb0EEEJSH_NS5_IJNSW_ISE_SB_EENSW_ISG_SB_EEEEESI_SJ_SI_SJ_NS1G_6fusion15FusionCallbacksIS1K_NS1O_17LinearCombinationISI_fSI_fLNS_15FloatRoundStyleE2EEESH_S1N_JEEENS4_5SM1004TMEM4LOAD26SM100_TMEM_LOAD_32dp32b64xES13_S1D_NS4_39AutoVectorizingCopyWithAssumedAlignmentILi128EEENS4_14SM90_TMA_STOREES1D_S1Z_S1Z_EEEvvEEEEvNT_6ParamsE,"a",@progbits
	.sectionflags	@""
	.align	4
.nv.constant0._ZN7cutlass13device_kernelINS_4gemm6kernel13GemmUniversalIN4cute5tupleIJiiiiEEENS1_10collective13CollectiveMmaINS1_35MainloopSm100TmaUmmaWarpSpecializedILi2ELi2ELi2ENS5_IJNS4_1CILi1EEESB_SB_EEEEENS5_IJNSA_ILi128EEENSA_ILi256EEENSA_ILi64EEEEEENS_12float_e5m2_tENS5_IJlSB_lEEESI_SJ_NS4_8TiledMMAINS4_8MMA_AtomIJNS4_10MMA_TraitsINS4_19SM100_MMA_F8F6F4_SSEJSI_SI_fSE_SF_NS4_17integral_constantINS4_4UMMA5MajorELSQ_0EEESR_NSO_INSP_7ScaleInELSS_0EEEST_EEEEEENS4_6LayoutISC_NS5_IJNSA_ILi0EEESX_SX_EEEEENS5_IJNS4_10UnderscoreES10_S10_EEEEENS4_13SM90_TMA_LOADENS4_14ComposedLayoutINS4_7SwizzleILi2ELi4ELi3EEENS4_18smem_ptr_flag_bitsILi8EEENSW_INS5_IJNSA_ILi8EEESG_EEENS5_IJSG_SB_EEEEEEEvNS4_8identityES13_S1D_vS1E_EENS_8epilogue10collective18CollectiveEpilogueINS1G_23Sm100TmaWarpSpecializedILi4ELi2ELi64ELb0ELb0EEEJSH_NS5_IJNSW_ISE_SB_EENSW_ISG_SB_EEEEESI_SJ_SI_SJ_NS1G_6fusion15FusionCallbacksIS1K_NS1O_17LinearCombinationISI_fSI_fLNS_15FloatRoundStyleE2EEESH_S1N_JEEENS4_5SM1004TMEM4LOAD26SM100_TMEM_LOAD_32dp32b64xES13_S1D_NS4_39AutoVectorizingCopyWithAssumedAlignmentILi128EEENS4_14SM90_TMA_STOREES1D_S1Z_S1Z_EEEvvEEEEvNT_6ParamsE:
	.zero		2944


//--------------------- SYMBOLS --------------------------

	.type		.nv.reservedSmem.offset0,@object
	.size		.nv.reservedSmem.offset0,0x4
	.type		.nv.reservedSmem.cap,@object
	.size		.nv.reservedSmem.cap,0x4
	.type		__assertfail,@function
